	.target	sm_90a

	.elftype	@"ET_EXEC"


//--------------------- .note.nv.tkinfo           --------------------------
	.section	.note.nv.tkinfo,"",@"SHT_NOTE"
	.sectionflags	@"SHF_NOTE_NV_TKINFO"
	.tkinfo
        /*0018*/ 	.word	0x00000002
        /*0030*/ 	.string	""
        /*0030*/ 	.string	"ptxas"
        /*0030*/ 	.string	"Cuda compilation tools, release 13.0, V13.0.88"
        /*0030*/ 	.string	"Build cuda_13.0.r13.0/compiler.36424714_0"
        /*0030*/ 	.string	"-arch sm_90a -m 64 "



//--------------------- .note.nv.cuinfo           --------------------------
	.section	.note.nv.cuinfo,"",@"SHT_NOTE"
	.sectionflags	@"SHF_NOTE_NV_CUINFO"
        /*0018*/ 	.short	0x0002
        /*001a*/ 	.short	0x005a
        /*001c*/ 	.short	0x0082
	.zero		2


//--------------------- .nv.info                  --------------------------
	.section	.nv.info,"",@"SHT_CUDA_INFO"
	.align	4


	//----- nvinfo : EIATTR_REGCOUNT
	.align		4
        /*0000*/ 	.byte	0x04, 0x2f
        /*0002*/ 	.short	(.L_16 - .L_15)
	.align		4
.L_15:
        /*0004*/ 	.word	index@(_ZN7cutlass13device_kernelINS_4gemm6kernel13GemmUniversalIN4cute5tupleIJiiiiEEENS1_10collective13CollectiveMmaINS1_39MainloopSm90TmaGmmaRmemAWarpSpecializedILi3ENS5_IJNS4_1CILi1EEESB_SB_EEENS1_35KernelTmaWarpSpecializedCooperativeEEENS5_IJNSA_ILi128EEESF_NSA_ILi64EEEEEENS_10tfloat32_tENS5_IJSB_llEEESI_NS5_IJlSB_lEEENS4_8TiledMMAINS4_8MMA_AtomIJNS4_4SM904GMMA30MMA_64x128x8_F32TF32TF32_RS_TNILNSO_7ScaleInE1ELSQ_1EEEEEENS4_6LayoutINS5_IJNSA_ILi2EEESB_SB_EEENS5_IJSB_NSA_ILi0EEESW_EEEEENS5_IJNS4_10UnderscoreESZ_SZ_EEEEENS4_13SM90_TMA_LOADENS4_14ComposedLayoutINS4_7SwizzleILi1ELi4ELi3EEENS4_18smem_ptr_flag_bitsILi32EEENST_INS5_IJNSA_ILi8EEES18_EEENS5_IJSB_S18_EEEEEEENS4_9Copy_AtomIJNS4_39AutoVectorizingCopyWithAssumedAlignmentILi128EEESI_EEENS4_8identityES12_NS13_INS14_ILi3ELi4ELi3EEES17_NST_INS5_IJS18_NSA_ILi32EEEEEENS5_IJS1J_SB_EEEEEEEvS1H_EENS_8epilogue10collective6detail29Sm90TmaWarpSpecializedAdapterINS1Q_15DefaultEpilogueISI_SK_SK_NS1P_6thread17LinearCombinationISI_Li1EffLNS1U_9ScaleType4KindE0ELNS_15FloatRoundStyleE2ESI_EENS1_15EpilogueDefaultEEEEEvvEEEEvNT_6ParamsE)
        /*0008*/ 	.word	0x000000a8


	//----- nvinfo : EIATTR_FRAME_SIZE
	.align		4
.L_16:
        /*000c*/ 	.byte	0x04, 0x11
        /*000e*/ 	.short	(.L_18 - .L_17)
	.align		4
.L_17:
        /*0010*/ 	.word	index@(_ZN7cutlass13device_kernelINS_4gemm6kernel13GemmUniversalIN4cute5tupleIJiiiiEEENS1_10collective13CollectiveMmaINS1_39MainloopSm90TmaGmmaRmemAWarpSpecializedILi3ENS5_IJNS4_1CILi1EEESB_SB_EEENS1_35KernelTmaWarpSpecializedCooperativeEEENS5_IJNSA_ILi128EEESF_NSA_ILi64EEEEEENS_10tfloat32_tENS5_IJSB_llEEESI_NS5_IJlSB_lEEENS4_8TiledMMAINS4_8MMA_AtomIJNS4_4SM904GMMA30MMA_64x128x8_F32TF32TF32_RS_TNILNSO_7ScaleInE1ELSQ_1EEEEEENS4_6LayoutINS5_IJNSA_ILi2EEESB_SB_EEENS5_IJSB_NSA_ILi0EEESW_EEEEENS5_IJNS4_10UnderscoreESZ_SZ_EEEEENS4_13SM90_TMA_LOADENS4_14ComposedLayoutINS4_7SwizzleILi1ELi4ELi3EEENS4_18smem_ptr_flag_bitsILi32EEENST_INS5_IJNSA_ILi8EEES18_EEENS5_IJSB_S18_EEEEEEENS4_9Copy_AtomIJNS4_39AutoVectorizingCopyWithAssumedAlignmentILi128EEESI_EEENS4_8identityES12_NS13_INS14_ILi3ELi4ELi3EEES17_NST_INS5_IJS18_NSA_ILi32EEEEEENS5_IJS1J_SB_EEEEEEEvS1H_EENS_8epilogue10collective6detail29Sm90TmaWarpSpecializedAdapterINS1Q_15DefaultEpilogueISI_SK_SK_NS1P_6thread17LinearCombinationISI_Li1EffLNS1U_9ScaleType4KindE0ELNS_15FloatRoundStyleE2ESI_EENS1_15EpilogueDefaultEEEEEvvEEEEvNT_6ParamsE)
        /*0014*/ 	.word	0x00000000


	//----- nvinfo : EIATTR_MIN_STACK_SIZE
	.align		4
.L_18:
        /*0018*/ 	.byte	0x04, 0x12
        /*001a*/ 	.short	(.L_20 - .L_19)
	.align		4
.L_19:
        /*001c*/ 	.word	index@(_ZN7cutlass13device_kernelINS_4gemm6kernel13GemmUniversalIN4cute5tupleIJiiiiEEENS1_10collective13CollectiveMmaINS1_39MainloopSm90TmaGmmaRmemAWarpSpecializedILi3ENS5_IJNS4_1CILi1EEESB_SB_EEENS1_35KernelTmaWarpSpecializedCooperativeEEENS5_IJNSA_ILi128EEESF_NSA_ILi64EEEEEENS_10tfloat32_tENS5_IJSB_llEEESI_NS5_IJlSB_lEEENS4_8TiledMMAINS4_8MMA_AtomIJNS4_4SM904GMMA30MMA_64x128x8_F32TF32TF32_RS_TNILNSO_7ScaleInE1ELSQ_1EEEEEENS4_6LayoutINS5_IJNSA_ILi2EEESB_SB_EEENS5_IJSB_NSA_ILi0EEESW_EEEEENS5_IJNS4_10UnderscoreESZ_SZ_EEEEENS4_13SM90_TMA_LOADENS4_14ComposedLayoutINS4_7SwizzleILi1ELi4ELi3EEENS4_18smem_ptr_flag_bitsILi32EEENST_INS5_IJNSA_ILi8EEES18_EEENS5_IJSB_S18_EEEEEEENS4_9Copy_AtomIJNS4_39AutoVectorizingCopyWithAssumedAlignmentILi128EEESI_EEENS4_8identityES12_NS13_INS14_ILi3ELi4ELi3EEES17_NST_INS5_IJS18_NSA_ILi32EEEEEENS5_IJS1J_SB_EEEEEEEvS1H_EENS_8epilogue10collective6detail29Sm90TmaWarpSpecializedAdapterINS1Q_15DefaultEpilogueISI_SK_SK_NS1P_6thread17LinearCombinationISI_Li1EffLNS1U_9ScaleType4KindE0ELNS_15FloatRoundStyleE2ESI_EENS1_15EpilogueDefaultEEEEEvvEEEEvNT_6ParamsE)
        /*0020*/ 	.word	0x00000000
.L_20:


//--------------------- .nv.compat                --------------------------
	.section	.nv.compat,"",@"SHT_CUDA_COMPAT_INFO"
	.align	4
        /*0000*/ 	.byte	0x02, 0x09, 0x01, 0x00, 0x02, 0x02, 0x04, 0x00, 0x02, 0x05, 0x05, 0x00, 0x03, 0x07, 0x01, 0x01
        /*0010*/ 	.byte	0x02, 0x03, 0x01, 0x00, 0x02, 0x06, 0x01, 0x00, 0x04, 0x0b, 0x08, 0x00, 0x00, 0x00, 0x00, 0x00
        /*0020*/ 	.byte	0x00, 0x00, 0x00, 0x00


//--------------------- .nv.info._ZN7cutlass13device_kernelINS_4gemm6kernel13GemmUniversalIN4cute5tupleIJiiiiEEENS1_10collective13CollectiveMmaINS1_39MainloopSm90TmaGmmaRmemAWarpSpecializedILi3ENS5_IJNS4_1CILi1EEESB_SB_EEENS1_35KernelTmaWarpSpecializedCooperativeEEENS5_IJNSA_ILi128EEESF_NSA_ILi64EEEEEENS_10tfloat32_tENS5_IJSB_llEEESI_NS5_IJlSB_lEEENS4_8TiledMMAINS4_8MMA_AtomIJNS4_4SM904GMMA30MMA_64x128x8_F32TF32TF32_RS_TNILNSO_7ScaleInE1ELSQ_1EEEEEENS4_6LayoutINS5_IJNSA_ILi2EEESB_SB_EEENS5_IJSB_NSA_ILi0EEESW_EEEEENS5_IJNS4_10UnderscoreESZ_SZ_EEEEENS4_13SM90_TMA_LOADENS4_14ComposedLayoutINS4_7SwizzleILi1ELi4ELi3EEENS4_18smem_ptr_flag_bitsILi32EEENST_INS5_IJNSA_ILi8EEES18_EEENS5_IJSB_S18_EEEEEEENS4_9Copy_AtomIJNS4_39AutoVectorizingCopyWithAssumedAlignmentILi128EEESI_EEENS4_8identityES12_NS13_INS14_ILi3ELi4ELi3EEES17_NST_INS5_IJS18_NSA_ILi32EEEEEENS5_IJS1J_SB_EEEEEEEvS1H_EENS_8epilogue10collective6detail29Sm90TmaWarpSpecializedAdapterINS1Q_15DefaultEpilogueISI_SK_SK_NS1P_6thread17LinearCombinationISI_Li1EffLNS1U_9ScaleType4KindE0ELNS_15FloatRoundStyleE2ESI_EENS1_15EpilogueDefaultEEEEEvvEEEEvNT_6ParamsE --------------------------
	.section	.nv.info._ZN7cutlass13device_kernelINS_4gemm6kernel13GemmUniversalIN4cute5tupleIJiiiiEEENS1_10collective13CollectiveMmaINS1_39MainloopSm90TmaGmmaRmemAWarpSpecializedILi3ENS5_IJNS4_1CILi1EEESB_SB_EEENS1_35KernelTmaWarpSpecializedCooperativeEEENS5_IJNSA_ILi128EEESF_NSA_ILi64EEEEEENS_10tfloat32_tENS5_IJSB_llEEESI_NS5_IJlSB_lEEENS4_8TiledMMAINS4_8MMA_AtomIJNS4_4SM904GMMA30MMA_64x128x8_F32TF32TF32_RS_TNILNSO_7ScaleInE1ELSQ_1EEEEEENS4_6LayoutINS5_IJNSA_ILi2EEESB_SB_EEENS5_IJSB_NSA_ILi0EEESW_EEEEENS5_IJNS4_10UnderscoreESZ_SZ_EEEEENS4_13SM90_TMA_LOADENS4_14ComposedLayoutINS4_7SwizzleILi1ELi4ELi3EEENS4_18smem_ptr_flag_bitsILi32EEENST_INS5_IJNSA_ILi8EEES18_EEENS5_IJSB_S18_EEEEEEENS4_9Copy_AtomIJNS4_39AutoVectorizingCopyWithAssumedAlignmentILi128EEESI_EEENS4_8identityES12_NS13_INS14_ILi3ELi4ELi3EEES17_NST_INS5_IJS18_NSA_ILi32EEEEEENS5_IJS1J_SB_EEEEEEEvS1H_EENS_8epilogue10collective6detail29Sm90TmaWarpSpecializedAdapterINS1Q_15DefaultEpilogueISI_SK_SK_NS1P_6thread17LinearCombinationISI_Li1EffLNS1U_9ScaleType4KindE0ELNS_15FloatRoundStyleE2ESI_EENS1_15EpilogueDefaultEEEEEvvEEEEvNT_6ParamsE,"",@"SHT_CUDA_INFO"
	.sectionflags	@""
	.align	4


	//----- nvinfo : EIATTR_CUDA_API_VERSION
	.align		4
        /*0000*/ 	.byte	0x04, 0x37
        /*0002*/ 	.short	(.L_22 - .L_21)
.L_21:
        /*0004*/ 	.word	0x00000082


	//----- nvinfo : EIATTR_KPARAM_INFO
	.align		4
.L_22:
        /*0008*/ 	.byte	0x04, 0x17
        /*000a*/ 	.short	(.L_24 - .L_23)
.L_23:
        /*000c*/ 	.word	0x00000000
        /*0010*/ 	.short	0x0000
        /*0012*/ 	.short	0x0070
        /*0014*/ 	.byte	0x00, 0xf0, 0x01, 0x10


	//----- nvinfo : EIATTR_SPARSE_MMA_MASK
	.align		4
.L_24:
        /*0018*/ 	.byte	0x03, 0x50
        /*001a*/ 	.short	0x0000


	//----- nvinfo : EIATTR_MAXREG_COUNT
	.align		4
        /*001c*/ 	.byte	0x03, 0x1b
        /*001e*/ 	.short	0x00a8


	//----- nvinfo : EIATTR_NUM_BARRIERS
	.align		4
        /*0020*/ 	.byte	0x02, 0x4c
        /*0022*/ 	.byte	0x01
	.zero		1


	//----- nvinfo : EIATTR_EXTERNS
	.align		4
        /*0024*/ 	.byte	0x04, 0x0f
        /*0026*/ 	.short	(.L_26 - .L_25)


	//   ....[0]....
	.align		4
.L_25:
        /*0028*/ 	.word	index@(__assertfail)


	//----- nvinfo : EIATTR_MERCURY_ISA_VERSION
	.align		4
.L_26:
        /*002c*/ 	.byte	0x03, 0x5f
        /*002e*/ 	.short	0x0101


	//----- nvinfo : EIATTR_INT_WARP_WIDE_INSTR_OFFSETS
	.align		4
        /*0030*/ 	.byte	0x04, 0x31
        /*0032*/ 	.short	(.L_28 - .L_27)


	//   ....[0]....
.L_27:
        /*0034*/ 	.word	0x000003a0


	//   ....[1]....
        /*0038*/ 	.word	0x000003d0


	//   ....[2]....
        /*003c*/ 	.word	0x000004b0


	//----- nvinfo : EIATTR_COOP_GROUP_MASK_REGIDS
	.align		4
.L_28:
        /*0040*/ 	.byte	0x04, 0x29
        /*0042*/ 	.short	(.L_30 - .L_29)


	//   ....[0]....
.L_29:
        /*0044*/ 	.word	0xffffffff


	//   ....[1]....
        /*0048*/ 	.word	0xffffffff


	//   ....[2]....
        /*004c*/ 	.word	0xffffffff


	//   ....[3]....
        /*0050*/ 	.word	0xffffffff


	//   ....[4]....
        /*0054*/ 	.word	0x0500000f


	//----- nvinfo : EIATTR_COOP_GROUP_INSTR_OFFSETS
	.align		4
.L_30:
        /*0058*/ 	.byte	0x04, 0x28
        /*005a*/ 	.short	(.L_32 - .L_31)


	//   ....[0]....
.L_31:
        /*005c*/ 	.word	0x00000060


	//   ....[1]....
        /*0060*/ 	.word	0x00000070


	//   ....[2]....
        /*0064*/ 	.word	0x00000130


	//   ....[3]....
        /*0068*/ 	.word	0x000002a0


	//   ....[4]....
        /*006c*/ 	.word	0x00009330


	//----- nvinfo : EIATTR_REG_RECONFIG
	.align		4
.L_32:
        /*0070*/ 	.byte	0x01, 0x54
	.zero		2


	//----- nvinfo : EIATTR_SYSCALL_OFFSETS
	.align		4
        /*0074*/ 	.byte	0x04, 0x46
        /*0076*/ 	.short	(.L_34 - .L_33)


	//   ....[0]....
.L_33:
        /*0078*/ 	.word	0x00001360


	//   ....[1]....
        /*007c*/ 	.word	0x00001490


	//   ....[2]....
        /*0080*/ 	.word	0x00001580


	//   ....[3]....
        /*0084*/ 	.word	0x00007ff0


	//   ....[4]....
        /*0088*/ 	.word	0x00008120


	//----- nvinfo : EIATTR_MBARRIER_INSTR_OFFSETS
	.align		4
.L_34:
        /*008c*/ 	.byte	0x04, 0x39
        /*008e*/ 	.short	(.L_36 - .L_35)


	//   ....[0]....
.L_35:
        /*0090*/ 	.word	0x00000230
        /*0094*/ 	.word	0x000000ff
        /*0098*/ 	.word	0x00000000
        /*009c*/ 	.short	0x0100
        /*009e*/ 	.byte	0x08
	.zero		1


	//   ....[1]....
        /*00a0*/ 	.word	0x00000240
        /*00a4*/ 	.word	0x000000ff
        /*00a8*/ 	.word	0x00000018
        /*00ac*/ 	.short	0x0100
        /*00ae*/ 	.byte	0x08
	.zero		1


	//   ....[2]....
        /*00b0*/ 	.word	0x00000250
        /*00b4*/ 	.word	0x000000ff
        /*00b8*/ 	.word	0x00000008
        /*00bc*/ 	.short	0x0100
        /*00be*/ 	.byte	0x08
	.zero		1


	//   ....[3]....
        /*00c0*/ 	.word	0x00000260
        /*00c4*/ 	.word	0x000000ff
        /*00c8*/ 	.word	0x00000020
        /*00cc*/ 	.short	0x0100
        /*00ce*/ 	.byte	0x08
	.zero		1


	//   ....[4]....
        /*00d0*/ 	.word	0x00000270
        /*00d4*/ 	.word	0x000000ff
        /*00d8*/ 	.word	0x00000010
        /*00dc*/ 	.short	0x0100
        /*00de*/ 	.byte	0x08
	.zero		1


	//   ....[5]....
        /*00e0*/ 	.word	0x00000280
        /*00e4*/ 	.word	0x000000ff
        /*00e8*/ 	.word	0x00000028
        /*00ec*/ 	.short	0x0100
        /*00ee*/ 	.byte	0x08
	.zero		1


	//   ....[6]....
        /*00f0*/ 	.word	0x00000530
        /*00f4*/ 	.word	0x000000ff
        /*00f8*/ 	.word	0x00000040
        /*00fc*/ 	.short	0x0100
        /*00fe*/ 	.byte	0x08
	.zero		1


	//   ....[7]....
        /*0100*/ 	.word	0x000005b0
        /*0104*/ 	.word	0x000000ff
        /*0108*/ 	.word	0x00000048
        /*010c*/ 	.short	0x0100
        /*010e*/ 	.byte	0x08
	.zero		1


	//   ....[8]....
        /*0110*/ 	.word	0x00001620
        /*0114*/ 	.word	0x00000003
        /*0118*/ 	.word	0x00000000
        /*011c*/ 	.short	0x010a
        /*011e*/ 	.byte	0x3f
	.zero		1


	//   ....[9]....
        /*0120*/ 	.word	0x00001660
        /*0124*/ 	.word	0x00000003
        /*0128*/ 	.word	0x00000000
        /*012c*/ 	.short	0x010a
        /*012e*/ 	.byte	0x3f
	.zero		1


	//   ....[10]....
        /*0130*/ 	.word	0x000017a0
        /*0134*/ 	.word	0x00000003
        /*0138*/ 	.word	0x00000000
        /*013c*/ 	.short	0x010a
        /*013e*/ 	.byte	0x3f
	.zero		1


	//   ....[11]....
        /*0140*/ 	.word	0x00001d80
        /*0144*/ 	.word	0x00000003
        /*0148*/ 	.word	0x00000000
        /*014c*/ 	.short	0x010a
        /*014e*/ 	.byte	0x3f
	.zero		1


	//   ....[12]....
        /*0150*/ 	.word	0x00002040
        /*0154*/ 	.word	0x00000007
        /*0158*/ 	.word	0x00000000
        /*015c*/ 	.short	0x010a
        /*015e*/ 	.byte	0x3f
	.zero		1


	//   ....[13]....
        /*0160*/ 	.word	0x000021e0
        /*0164*/ 	.word	0x000000ff
        /*0168*/ 	.word	0x00000000
        /*016c*/ 	.short	0x0101
        /*016e*/ 	.byte	0x06
	.zero		1


	//   ....[14]....
        /*0170*/ 	.word	0x00002600
        /*0174*/ 	.word	0x00000007
        /*0178*/ 	.word	0x00000000
        /*017c*/ 	.short	0x010a
        /*017e*/ 	.byte	0x3f
	.zero		1


	//   ....[15]....
        /*0180*/ 	.word	0x00002940
        /*0184*/ 	.word	0x000000ff
        /*0188*/ 	.word	0x00000000
        /*018c*/ 	.short	0x0101
        /*018e*/ 	.byte	0x04
	.zero		1


	//   ....[16]....
        /*0190*/ 	.word	0x00002e20
        /*0194*/ 	.word	0x000000ff
        /*0198*/ 	.word	0x00000000
        /*019c*/ 	.short	0x0101
        /*019e*/ 	.byte	0x06
	.zero		1


	//   ....[17]....
        /*01a0*/ 	.word	0x000082d0
        /*01a4*/ 	.word	0x00000004
        /*01a8*/ 	.word	0x00000018
        /*01ac*/ 	.short	0x010a
        /*01ae*/ 	.byte	0x3f
	.zero		1


	//   ....[18]....
        /*01b0*/ 	.word	0x00008a50
        /*01b4*/ 	.word	0x00000003
        /*01b8*/ 	.word	0x00000048
        /*01bc*/ 	.short	0x0101
        /*01be*/ 	.byte	0x3f
	.zero		1


	//   ....[19]....
        /*01c0*/ 	.word	0x00009170
        /*01c4*/ 	.word	0x00000007
        /*01c8*/ 	.word	0x00000000
        /*01cc*/ 	.short	0x010a
        /*01ce*/ 	.byte	0x3f
	.zero		1


	//   ....[20]....
        /*01d0*/ 	.word	0x000091f0
        /*01d4*/ 	.word	0x00000006
        /*01d8*/ 	.word	0x00000000
        /*01dc*/ 	.short	0x010a
        /*01de*/ 	.byte	0x3f
	.zero		1


	//   ....[21]....
        /*01e0*/ 	.word	0x00009280
        /*01e4*/ 	.word	0x00000003
        /*01e8*/ 	.word	0x00000000
        /*01ec*/ 	.short	0x010a
        /*01ee*/ 	.byte	0x3f
	.zero		1


	//   ....[22]....
        /*01f0*/ 	.word	0x00009360
        /*01f4*/ 	.word	0x00000003
        /*01f8*/ 	.word	0x00000000
        /*01fc*/ 	.short	0x010a
        /*01fe*/ 	.byte	0x3f
	.zero		1


	//   ....[23]....
        /*0200*/ 	.word	0x000093b0
        /*0204*/ 	.word	0x00000003
        /*0208*/ 	.word	0x00000000
        /*020c*/ 	.short	0x010a
        /*020e*/ 	.byte	0x3f
	.zero		1


	//   ....[24]....
        /*0210*/ 	.word	0x00009400
        /*0214*/ 	.word	0x00000007
        /*0218*/ 	.word	0x00000000
        /*021c*/ 	.short	0x010a
        /*021e*/ 	.byte	0x3f
	.zero		1


	//   ....[25]....
        /*0220*/ 	.word	0x000094d0
        /*0224*/ 	.word	0x00000004
        /*0228*/ 	.word	0x00000018
        /*022c*/ 	.short	0x010a
        /*022e*/ 	.byte	0x3f
	.zero		1


	//   ....[26]....
        /*0230*/ 	.word	0x000095a0
        /*0234*/ 	.word	0x00000007
        /*0238*/ 	.word	0x00000000
        /*023c*/ 	.short	0x010a
        /*023e*/ 	.byte	0x3f
	.zero		1


	//   ....[27]....
        /*0240*/ 	.word	0x000095f0
        /*0244*/ 	.word	0x00000006
        /*0248*/ 	.word	0x00000000
        /*024c*/ 	.short	0x010a
        /*024e*/ 	.byte	0x3f
	.zero		1


	//----- nvinfo : EIATTR_NUM_MBARRIERS
	.align		4
.L_36:
        /*0250*/ 	.byte	0x03, 0x38
        /*0252*/ 	.short	0x0008


	//----- nvinfo : EIATTR_EXIT_INSTR_OFFSETS
	.align		4
        /*0254*/ 	.byte	0x04, 0x1c
        /*0256*/ 	.short	(.L_38 - .L_37)


	//   ....[0]....
.L_37:
        /*0258*/ 	.word	0x00000650


	//   ....[1]....
        /*025c*/ 	.word	0x00000f10


	//   ....[2]....
        /*0260*/ 	.word	0x00007630


	//   ....[3]....
        /*0264*/ 	.word	0x00007c50


	//   ....[4]....
        /*0268*/ 	.word	0x000092d0


	//----- nvinfo : EIATTR_MAX_THREADS
	.align		4
.L_38:
        /*026c*/ 	.byte	0x04, 0x05
        /*026e*/ 	.short	(.L_40 - .L_39)
.L_39:
        /*0270*/ 	.word	0x00000180
        /*0274*/ 	.word	0x00000001
        /*0278*/ 	.word	0x00000001


	//----- nvinfo : EIATTR_CRS_STACK_SIZE
	.align		4
.L_40:
        /*027c*/ 	.byte	0x04, 0x1e
        /*027e*/ 	.short	(.L_42 - .L_41)
.L_41:
        /*0280*/ 	.word	0x00000000


	//----- nvinfo : EIATTR_CBANK_PARAM_SIZE
	.align		4
.L_42:
        /*0284*/ 	.byte	0x03, 0x19
        /*0286*/ 	.short	0x0470


	//----- nvinfo : EIATTR_PARAM_CBANK
	.align		4
        /*0288*/ 	.byte	0x04, 0x0a
        /*028a*/ 	.short	(.L_44 - .L_43)
	.align		4
.L_43:
        /*028c*/ 	.word	index@(.nv.constant0._ZN7cutlass13device_kernelINS_4gemm6kernel13GemmUniversalIN4cute5tupleIJiiiiEEENS1_10collective13CollectiveMmaINS1_39MainloopSm90TmaGmmaRmemAWarpSpecializedILi3ENS5_IJNS4_1CILi1EEESB_SB_EEENS1_35KernelTmaWarpSpecializedCooperativeEEENS5_IJNSA_ILi128EEESF_NSA_ILi64EEEEEENS_10tfloat32_tENS5_IJSB_llEEESI_NS5_IJlSB_lEEENS4_8TiledMMAINS4_8MMA_AtomIJNS4_4SM904GMMA30MMA_64x128x8_F32TF32TF32_RS_TNILNSO_7ScaleInE1ELSQ_1EEEEEENS4_6LayoutINS5_IJNSA_ILi2EEESB_SB_EEENS5_IJSB_NSA_ILi0EEESW_EEEEENS5_IJNS4_10UnderscoreESZ_SZ_EEEEENS4_13SM90_TMA_LOADENS4_14ComposedLayoutINS4_7SwizzleILi1ELi4ELi3EEENS4_18smem_ptr_flag_bitsILi32EEENST_INS5_IJNSA_ILi8EEES18_EEENS5_IJSB_S18_EEEEEEENS4_9Copy_AtomIJNS4_39AutoVectorizingCopyWithAssumedAlignmentILi128EEESI_EEENS4_8identityES12_NS13_INS14_ILi3ELi4ELi3EEES17_NST_INS5_IJS18_NSA_ILi32EEEEEENS5_IJS1J_SB_EEEEEEEvS1H_EENS_8epilogue10collective6detail29Sm90TmaWarpSpecializedAdapterINS1Q_15DefaultEpilogueISI_SK_SK_NS1P_6thread17LinearCombinationISI_Li1EffLNS1U_9ScaleType4KindE0ELNS_15FloatRoundStyleE2ESI_EENS1_15EpilogueDefaultEEEEEvvEEEEvNT_6ParamsE)
        /*0290*/ 	.short	0x0210
        /*0292*/ 	.short	0x0470


	//----- nvinfo : EIATTR_SW_WAR
	.align		4
.L_44:
        /*0294*/ 	.byte	0x04, 0x36
        /*0296*/ 	.short	(.L_46 - .L_45)
.L_45:
        /*0298*/ 	.word	0x00000008
.L_46:


//--------------------- .nv.callgraph             --------------------------
	.section	.nv.callgraph,"",@"SHT_CUDA_CALLGRAPH"
	.align	4
	.sectionentsize	8
	.align		4
        /*0000*/ 	.word	0x00000000
	.align		4
        /*0004*/ 	.word	0xffffffff
	.align		4
        /*0008*/ 	.word	index@(_ZN7cutlass13device_kernelINS_4gemm6kernel13GemmUniversalIN4cute5tupleIJiiiiEEENS1_10collective13CollectiveMmaINS1_39MainloopSm90TmaGmmaRmemAWarpSpecializedILi3ENS5_IJNS4_1CILi1EEESB_SB_EEENS1_35KernelTmaWarpSpecializedCooperativeEEENS5_IJNSA_ILi128EEESF_NSA_ILi64EEEEEENS_10tfloat32_tENS5_IJSB_llEEESI_NS5_IJlSB_lEEENS4_8TiledMMAINS4_8MMA_AtomIJNS4_4SM904GMMA30MMA_64x128x8_F32TF32TF32_RS_TNILNSO_7ScaleInE1ELSQ_1EEEEEENS4_6LayoutINS5_IJNSA_ILi2EEESB_SB_EEENS5_IJSB_NSA_ILi0EEESW_EEEEENS5_IJNS4_10UnderscoreESZ_SZ_EEEEENS4_13SM90_TMA_LOADENS4_14ComposedLayoutINS4_7SwizzleILi1ELi4ELi3EEENS4_18smem_ptr_flag_bitsILi32EEENST_INS5_IJNSA_ILi8EEES18_EEENS5_IJSB_S18_EEEEEEENS4_9Copy_AtomIJNS4_39AutoVectorizingCopyWithAssumedAlignmentILi128EEESI_EEENS4_8identityES12_NS13_INS14_ILi3ELi4ELi3EEES17_NST_INS5_IJS18_NSA_ILi32EEEEEENS5_IJS1J_SB_EEEEEEEvS1H_EENS_8epilogue10collective6detail29Sm90TmaWarpSpecializedAdapterINS1Q_15DefaultEpilogueISI_SK_SK_NS1P_6thread17LinearCombinationISI_Li1EffLNS1U_9ScaleType4KindE0ELNS_15FloatRoundStyleE2ESI_EENS1_15EpilogueDefaultEEEEEvvEEEEvNT_6ParamsE)
	.align		4
        /*000c*/ 	.word	index@(__assertfail)
	.align		4
        /*0010*/ 	.word	0x00000000
	.align		4
        /*0014*/ 	.word	0xfffffffe
	.align		4
        /*0018*/ 	.word	0x00000000
	.align		4
        /*001c*/ 	.word	0xfffffffd
	.align		4
        /*0020*/ 	.word	0x00000000
	.align		4
        /*0024*/ 	.word	0xfffffffc


//--------------------- .nv.constant4             --------------------------
	.section	.nv.constant4,"a",@progbits
	.align	8
	.align		8
.nv.constant4:
        /*0000*/ 	.dword	__assertfail
	.align		8
        /*0008*/ 	.dword	__unnamed_1
	.align		8
        /*0010*/ 	.dword	__unnamed_2
	.align		8
        /*0018*/ 	.dword	_ZN40_INTERNAL_069b6168_4_k_cu_9629ba95_322394cuda3std3__45__cpo5beginE
	.align		8
        /*0020*/ 	.dword	_ZN40_INTERNAL_069b6168_4_k_cu_9629ba95_322394cuda3std3__45__cpo3endE
	.align		8
        /*0028*/ 	.dword	_ZN40_INTERNAL_069b6168_4_k_cu_9629ba95_322394cuda3std3__45__cpo6cbeginE
	.align		8
        /*0030*/ 	.dword	_ZN40_INTERNAL_069b6168_4_k_cu_9629ba95_322394cuda3std3__45__cpo4cendE
	.align		8
        /*0038*/ 	.dword	_ZN40_INTERNAL_069b6168_4_k_cu_9629ba95_322394cuda3std3__442_GLOBAL__N__069b6168_4_k_cu_9629ba95_322396ignoreE
	.align		8
        /*0040*/ 	.dword	_ZN40_INTERNAL_069b6168_4_k_cu_9629ba95_322394cuda3std3__419piecewise_constructE
	.align		8
        /*0048*/ 	.dword	_ZN40_INTERNAL_069b6168_4_k_cu_9629ba95_322394cuda3std3__48in_placeE
	.align		8
        /*0050*/ 	.dword	_ZN40_INTERNAL_069b6168_4_k_cu_9629ba95_322394cuda3std6ranges3__45__cpo4swapE
	.align		8
        /*0058*/ 	.dword	_ZN40_INTERNAL_069b6168_4_k_cu_9629ba95_322394cuda3std6ranges3__45__cpo9iter_moveE
	.align		8
        /*0060*/ 	.dword	_ZN40_INTERNAL_069b6168_4_k_cu_9629ba95_322394cute7productE
	.align		8
        /*0068*/ 	.dword	_ZN40_INTERNAL_069b6168_4_k_cu_9629ba95_322394cute1_E
	.align		8
        /*0070*/ 	.dword	$str$24
	.align		8
        /*0078*/ 	.dword	$str$25


//--------------------- .text._ZN7cutlass13device_kernelINS_4gemm6kernel13GemmUniversalIN4cute5tupleIJiiiiEEENS1_10collective13CollectiveMmaINS1_39MainloopSm90TmaGmmaRmemAWarpSpecializedILi3ENS5_IJNS4_1CILi1EEESB_SB_EEENS1_35KernelTmaWarpSpecializedCooperativeEEENS5_IJNSA_ILi128EEESF_NSA_ILi64EEEEEENS_10tfloat32_tENS5_IJSB_llEEESI_NS5_IJlSB_lEEENS4_8TiledMMAINS4_8MMA_AtomIJNS4_4SM904GMMA30MMA_64x128x8_F32TF32TF32_RS_TNILNSO_7ScaleInE1ELSQ_1EEEEEENS4_6LayoutINS5_IJNSA_ILi2EEESB_SB_EEENS5_IJSB_NSA_ILi0EEESW_EEEEENS5_IJNS4_10UnderscoreESZ_SZ_EEEEENS4_13SM90_TMA_LOADENS4_14ComposedLayoutINS4_7SwizzleILi1ELi4ELi3EEENS4_18smem_ptr_flag_bitsILi32EEENST_INS5_IJNSA_ILi8EEES18_EEENS5_IJSB_S18_EEEEEEENS4_9Copy_AtomIJNS4_39AutoVectorizingCopyWithAssumedAlignmentILi128EEESI_EEENS4_8identityES12_NS13_INS14_ILi3ELi4ELi3EEES17_NST_INS5_IJS18_NSA_ILi32EEEEEENS5_IJS1J_SB_EEEEEEEvS1H_EENS_8epilogue10collective6detail29Sm90TmaWarpSpecializedAdapterINS1Q_15DefaultEpilogueISI_SK_SK_NS1P_6thread17LinearCombinationISI_Li1EffLNS1U_9ScaleType4KindE0ELNS_15FloatRoundStyleE2ESI_EENS1_15EpilogueDefaultEEEEEvvEEEEvNT_6ParamsE --------------------------
	.section	.text._ZN7cutlass13device_kernelINS_4gemm6kernel13GemmUniversalIN4cute5tupleIJiiiiEEENS1_10collective13CollectiveMmaINS1_39MainloopSm90TmaGmmaRmemAWarpSpecializedILi3ENS5_IJNS4_1CILi1EEESB_SB_EEENS1_35KernelTmaWarpSpecializedCooperativeEEENS5_IJNSA_ILi128EEESF_NSA_ILi64EEEEEENS_10tfloat32_tENS5_IJSB_llEEESI_NS5_IJlSB_lEEENS4_8TiledMMAINS4_8MMA_AtomIJNS4_4SM904GMMA30MMA_64x128x8_F32TF32TF32_RS_TNILNSO_7ScaleInE1ELSQ_1EEEEEENS4_6LayoutINS5_IJNSA_ILi2EEESB_SB_EEENS5_IJSB_NSA_ILi0EEESW_EEEEENS5_IJNS4_10UnderscoreESZ_SZ_EEEEENS4_13SM90_TMA_LOADENS4_14ComposedLayoutINS4_7SwizzleILi1ELi4ELi3EEENS4_18smem_ptr_flag_bitsILi32EEENST_INS5_IJNSA_ILi8EEES18_EEENS5_IJSB_S18_EEEEEEENS4_9Copy_AtomIJNS4_39AutoVectorizingCopyWithAssumedAlignmentILi128EEESI_EEENS4_8identityES12_NS13_INS14_ILi3ELi4ELi3EEES17_NST_INS5_IJS18_NSA_ILi32EEEEEENS5_IJS1J_SB_EEEEEEEvS1H_EENS_8epilogue10collective6detail29Sm90TmaWarpSpecializedAdapterINS1Q_15DefaultEpilogueISI_SK_SK_NS1P_6thread17LinearCombinationISI_Li1EffLNS1U_9ScaleType4KindE0ELNS_15FloatRoundStyleE2ESI_EENS1_15EpilogueDefaultEEEEEvvEEEEvNT_6ParamsE,"ax",@progbits
	.align	128
.text._ZN7cutlass13device_kernelINS_4gemm6kernel13GemmUniversalIN4cute5tupleIJiiiiEEENS1_10collective13CollectiveMmaINS1_39MainloopSm90TmaGmmaRmemAWarpSpecializedILi3ENS5_IJNS4_1CILi1EEESB_SB_EEENS1_35KernelTmaWarpSpecializedCooperativeEEENS5_IJNSA_ILi128EEESF_NSA_ILi64EEEEEENS_10tfloat32_tENS5_IJSB_llEEESI_NS5_IJlSB_lEEENS4_8TiledMMAINS4_8MMA_AtomIJNS4_4SM904GMMA30MMA_64x128x8_F32TF32TF32_RS_TNILNSO_7ScaleInE1ELSQ_1EEEEEENS4_6LayoutINS5_IJNSA_ILi2EEESB_SB_EEENS5_IJSB_NSA_ILi0EEESW_EEEEENS5_IJNS4_10UnderscoreESZ_SZ_EEEEENS4_13SM90_TMA_LOADENS4_14ComposedLayoutINS4_7SwizzleILi1ELi4ELi3EEENS4_18smem_ptr_flag_bitsILi32EEENST_INS5_IJNSA_ILi8EEES18_EEENS5_IJSB_S18_EEEEEEENS4_9Copy_AtomIJNS4_39AutoVectorizingCopyWithAssumedAlignmentILi128EEESI_EEENS4_8identityES12_NS13_INS14_ILi3ELi4ELi3EEES17_NST_INS5_IJS18_NSA_ILi32EEEEEENS5_IJS1J_SB_EEEEEEEvS1H_EENS_8epilogue10collective6detail29Sm90TmaWarpSpecializedAdapterINS1Q_15DefaultEpilogueISI_SK_SK_NS1P_6thread17LinearCombinationISI_Li1EffLNS1U_9ScaleType4KindE0ELNS_15FloatRoundStyleE2ESI_EENS1_15EpilogueDefaultEEEEEvvEEEEvNT_6ParamsE:
        .type           _ZN7cutlass13device_kernelINS_4gemm6kernel13GemmUniversalIN4cute5tupleIJiiiiEEENS1_10collective13CollectiveMmaINS1_39MainloopSm90TmaGmmaRmemAWarpSpecializedILi3ENS5_IJNS4_1CILi1EEESB_SB_EEENS1_35KernelTmaWarpSpecializedCooperativeEEENS5_IJNSA_ILi128EEESF_NSA_ILi64EEEEEENS_10tfloat32_tENS5_IJSB_llEEESI_NS5_IJlSB_lEEENS4_8TiledMMAINS4_8MMA_AtomIJNS4_4SM904GMMA30MMA_64x128x8_F32TF32TF32_RS_TNILNSO_7ScaleInE1ELSQ_1EEEEEENS4_6LayoutINS5_IJNSA_ILi2EEESB_SB_EEENS5_IJSB_NSA_ILi0EEESW_EEEEENS5_IJNS4_10UnderscoreESZ_SZ_EEEEENS4_13SM90_TMA_LOADENS4_14ComposedLayoutINS4_7SwizzleILi1ELi4ELi3EEENS4_18smem_ptr_flag_bitsILi32EEENST_INS5_IJNSA_ILi8EEES18_EEENS5_IJSB_S18_EEEEEEENS4_9Copy_AtomIJNS4_39AutoVectorizingCopyWithAssumedAlignmentILi128EEESI_EEENS4_8identityES12_NS13_INS14_ILi3ELi4ELi3EEES17_NST_INS5_IJS18_NSA_ILi32EEEEEENS5_IJS1J_SB_EEEEEEEvS1H_EENS_8epilogue10collective6detail29Sm90TmaWarpSpecializedAdapterINS1Q_15DefaultEpilogueISI_SK_SK_NS1P_6thread17LinearCombinationISI_Li1EffLNS1U_9ScaleType4KindE0ELNS_15FloatRoundStyleE2ESI_EENS1_15EpilogueDefaultEEEEEvvEEEEvNT_6ParamsE,@function
        .size           _ZN7cutlass13device_kernelINS_4gemm6kernel13GemmUniversalIN4cute5tupleIJiiiiEEENS1_10collective13CollectiveMmaINS1_39MainloopSm90TmaGmmaRmemAWarpSpecializedILi3ENS5_IJNS4_1CILi1EEESB_SB_EEENS1_35KernelTmaWarpSpecializedCooperativeEEENS5_IJNSA_ILi128EEESF_NSA_ILi64EEEEEENS_10tfloat32_tENS5_IJSB_llEEESI_NS5_IJlSB_lEEENS4_8TiledMMAINS4_8MMA_AtomIJNS4_4SM904GMMA30MMA_64x128x8_F32TF32TF32_RS_TNILNSO_7ScaleInE1ELSQ_1EEEEEENS4_6LayoutINS5_IJNSA_ILi2EEESB_SB_EEENS5_IJSB_NSA_ILi0EEESW_EEEEENS5_IJNS4_10UnderscoreESZ_SZ_EEEEENS4_13SM90_TMA_LOADENS4_14ComposedLayoutINS4_7SwizzleILi1ELi4ELi3EEENS4_18smem_ptr_flag_bitsILi32EEENST_INS5_IJNSA_ILi8EEES18_EEENS5_IJSB_S18_EEEEEEENS4_9Copy_AtomIJNS4_39AutoVectorizingCopyWithAssumedAlignmentILi128EEESI_EEENS4_8identityES12_NS13_INS14_ILi3ELi4ELi3EEES17_NST_INS5_IJS18_NSA_ILi32EEEEEENS5_IJS1J_SB_EEEEEEEvS1H_EENS_8epilogue10collective6detail29Sm90TmaWarpSpecializedAdapterINS1Q_15DefaultEpilogueISI_SK_SK_NS1P_6thread17LinearCombinationISI_Li1EffLNS1U_9ScaleType4KindE0ELNS_15FloatRoundStyleE2ESI_EENS1_15EpilogueDefaultEEEEEvvEEEEvNT_6ParamsE,(.L_x_207 - _ZN7cutlass13device_kernelINS_4gemm6kernel13GemmUniversalIN4cute5tupleIJiiiiEEENS1_10collective13CollectiveMmaINS1_39MainloopSm90TmaGmmaRmemAWarpSpecializedILi3ENS5_IJNS4_1CILi1EEESB_SB_EEENS1_35KernelTmaWarpSpecializedCooperativeEEENS5_IJNSA_ILi128EEESF_NSA_ILi64EEEEEENS_10tfloat32_tENS5_IJSB_llEEESI_NS5_IJlSB_lEEENS4_8TiledMMAINS4_8MMA_AtomIJNS4_4SM904GMMA30MMA_64x128x8_F32TF32TF32_RS_TNILNSO_7ScaleInE1ELSQ_1EEEEEENS4_6LayoutINS5_IJNSA_ILi2EEESB_SB_EEENS5_IJSB_NSA_ILi0EEESW_EEEEENS5_IJNS4_10UnderscoreESZ_SZ_EEEEENS4_13SM90_TMA_LOADENS4_14ComposedLayoutINS4_7SwizzleILi1ELi4ELi3EEENS4_18smem_ptr_flag_bitsILi32EEENST_INS5_IJNSA_ILi8EEES18_EEENS5_IJSB_S18_EEEEEEENS4_9Copy_AtomIJNS4_39AutoVectorizingCopyWithAssumedAlignmentILi128EEESI_EEENS4_8identityES12_NS13_INS14_ILi3ELi4ELi3EEES17_NST_INS5_IJS18_NSA_ILi32EEEEEENS5_IJS1J_SB_EEEEEEEvS1H_EENS_8epilogue10collective6detail29Sm90TmaWarpSpecializedAdapterINS1Q_15DefaultEpilogueISI_SK_SK_NS1P_6thread17LinearCombinationISI_Li1EffLNS1U_9ScaleType4KindE0ELNS_15FloatRoundStyleE2ESI_EENS1_15EpilogueDefaultEEEEEvvEEEEvNT_6ParamsE)
        .other          _ZN7cutlass13device_kernelINS_4gemm6kernel13GemmUniversalIN4cute5tupleIJiiiiEEENS1_10collective13CollectiveMmaINS1_39MainloopSm90TmaGmmaRmemAWarpSpecializedILi3ENS5_IJNS4_1CILi1EEESB_SB_EEENS1_35KernelTmaWarpSpecializedCooperativeEEENS5_IJNSA_ILi128EEESF_NSA_ILi64EEEEEENS_10tfloat32_tENS5_IJSB_llEEESI_NS5_IJlSB_lEEENS4_8TiledMMAINS4_8MMA_AtomIJNS4_4SM904GMMA30MMA_64x128x8_F32TF32TF32_RS_TNILNSO_7ScaleInE1ELSQ_1EEEEEENS4_6LayoutINS5_IJNSA_ILi2EEESB_SB_EEENS5_IJSB_NSA_ILi0EEESW_EEEEENS5_IJNS4_10UnderscoreESZ_SZ_EEEEENS4_13SM90_TMA_LOADENS4_14ComposedLayoutINS4_7SwizzleILi1ELi4ELi3EEENS4_18smem_ptr_flag_bitsILi32EEENST_INS5_IJNSA_ILi8EEES18_EEENS5_IJSB_S18_EEEEEEENS4_9Copy_AtomIJNS4_39AutoVectorizingCopyWithAssumedAlignmentILi128EEESI_EEENS4_8identityES12_NS13_INS14_ILi3ELi4ELi3EEES17_NST_INS5_IJS18_NSA_ILi32EEEEEENS5_IJS1J_SB_EEEEEEEvS1H_EENS_8epilogue10collective6detail29Sm90TmaWarpSpecializedAdapterINS1Q_15DefaultEpilogueISI_SK_SK_NS1P_6thread17LinearCombinationISI_Li1EffLNS1U_9ScaleType4KindE0ELNS_15FloatRoundStyleE2ESI_EENS1_15EpilogueDefaultEEEEEvvEEEEvNT_6ParamsE,@"STO_CUDA_ENTRY STV_DEFAULT"
_ZN7cutlass13device_kernelINS_4gemm6kernel13GemmUniversalIN4cute5tupleIJiiiiEEENS1_10collective13CollectiveMmaINS1_39MainloopSm90TmaGmmaRmemAWarpSpecializedILi3ENS5_IJNS4_1CILi1EEESB_SB_EEENS1_35KernelTmaWarpSpecializedCooperativeEEENS5_IJNSA_ILi128EEESF_NSA_ILi64EEEEEENS_10tfloat32_tENS5_IJSB_llEEESI_NS5_IJlSB_lEEENS4_8TiledMMAINS4_8MMA_AtomIJNS4_4SM904GMMA30MMA_64x128x8_F32TF32TF32_RS_TNILNSO_7ScaleInE1ELSQ_1EEEEEENS4_6LayoutINS5_IJNSA_ILi2EEESB_SB_EEENS5_IJSB_NSA_ILi0EEESW_EEEEENS5_IJNS4_10UnderscoreESZ_SZ_EEEEENS4_13SM90_TMA_LOADENS4_14ComposedLayoutINS4_7SwizzleILi1ELi4ELi3EEENS4_18smem_ptr_flag_bitsILi32EEENST_INS5_IJNSA_ILi8EEES18_EEENS5_IJSB_S18_EEEEEEENS4_9Copy_AtomIJNS4_39AutoVectorizingCopyWithAssumedAlignmentILi128EEESI_EEENS4_8identityES12_NS13_INS14_ILi3ELi4ELi3EEES17_NST_INS5_IJS18_NSA_ILi32EEEEEENS5_IJS1J_SB_EEEEEEEvS1H_EENS_8epilogue10collective6detail29Sm90TmaWarpSpecializedAdapterINS1Q_15DefaultEpilogueISI_SK_SK_NS1P_6thread17LinearCombinationISI_Li1EffLNS1U_9ScaleType4KindE0ELNS_15FloatRoundStyleE2ESI_EENS1_15EpilogueDefaultEEEEEvvEEEEvNT_6ParamsE:
[----:B------:R-:W0:Y:S01]  /*0000*/  LDC R1, c[0x0][0x28] ;  /* 0x00000a00ff017b82 */ /* 0x000e220000000800 */
[----:B------:R-:W1:Y:S01]  /*0010*/  S2R R0, SR_TID.X ;  /* 0x0000000000007919 */ /* 0x000e620000002100 */
[----:B------:R-:W-:Y:S01]  /*0020*/  ELECT P0, URZ, PT ;  /* 0x00000000003f782f */ /* 0x000fe20003800000 */
[----:B------:R-:W-:Y:S01]  /*0030*/  BSSY B0, `(.L_x_0) ;  /* 0x000000f000007945 */ /* 0x000fe20003800000 */
[--C-:B-1----:R-:W-:Y:S02]  /*0040*/  SHF.R.U32.HI R3, RZ, 0x5, R0.reuse ;  /* 0x00000005ff037819 */ /* 0x102fe40000011600 */
[----:B------:R-:W-:-:S03]  /*0050*/  SHF.R.U32.HI R7, RZ, 0x7, R0 ;  /* 0x00000007ff077819 */ /* 0x000fc60000011600 */
[----:B------:R-:W1:Y:S04]  /*0060*/  SHFL.IDX PT, R5, R3, RZ, 0x1f ;  /* 0x00001fff03057589 */ /* 0x000e6800000e0000 */
[----:B------:R2:W3:Y:S01]  /*0070*/  SHFL.IDX PT, R11, R7, RZ, 0x1f ;  /* 0x00001fff070b7589 */ /* 0x0004e200000e0000 */
[----:B-1----:R-:W-:-:S13]  /*0080*/  ISETP.NE.OR P0, PT, R5, RZ, !P0 ;  /* 0x000000ff0500720c */ /* 0x002fda0004705670 */
[----:B0-23--:R-:W-:Y:S05]  /*0090*/  @P0 BRA `(.L_x_1) ;  /* 0x0000000000200947 */ /* 0x00dfea0003800000 */
[----:B------:R-:W-:Y:S02]  /*00a0*/  ULDC.64 UR4, c[0x0][0x198] ;  /* 0x0000660000047ab9 */ /* 0x000fe40000000a00 */
[----:B------:R-:W-:Y:S02]  /*00b0*/  UIADD3 UR6, UP0, UR4, 0xf0, URZ ;  /* 0x000000f004067890 */ /* 0x000fe4000ff1e03f */
[----:B------:R-:W-:Y:S02]  /*00c0*/  UIADD3 UR4, UP1, UR4, 0x1f0, URZ ;  /* 0x000001f004047890 */ /* 0x000fe4000ff3e03f */
[----:B------:R-:W-:Y:S02]  /*00d0*/  UIADD3.X UR7, URZ, UR5, URZ, UP0, !UPT ;  /* 0x000000053f077290 */ /* 0x000fe400087fe43f */
[----:B------:R-:W-:-:S07]  /*00e0*/  UIADD3.X UR5, URZ, UR5, URZ, UP1, !UPT ;  /* 0x000000053f057290 */ /* 0x000fce0008ffe43f */
[----:B------:R0:W-:Y:S02]  /*00f0*/  UTMACCTL.PF [UR6] ;  /* 0x00000000060079b9 */ /* 0x0001e40008040000 */
[----:B------:R0:W-:Y:S02]  /*0100*/  UTMACCTL.PF [UR4] ;  /* 0x00000000040079b9 */ /* 0x0001e40008040000 */
[----:B0-----:R-:W-:Y:S01]  /*0110*/  NOP ;  /* 0x0000000000007918 */ /* 0x001fe20000000000 */
.L_x_1:
[----:B------:R-:W-:Y:S05]  /*0120*/  BSYNC B0 ;  /* 0x0000000000007941 */ /* 0x000fea0003800000 */
.L_x_0:
[----:B------:R-:W0:Y:S02]  /*0130*/  SHFL.IDX PT, R2, R3, RZ, 0x1f ;  /* 0x00001fff03027589 */ /* 0x000e2400000e0000 */
[----:B0-----:R-:W-:-:S13]  /*0140*/  ISETP.NE.AND P0, PT, R2, RZ, PT ;  /* 0x000000ff0200720c */ /* 0x001fda0003f05270 */
[----:B------:R-:W-:Y:S05]  /*0150*/  @P0 BRA `(.L_x_2) ;  /* 0x0000000000500947 */ /* 0x000fea0003800000 */
[----:B------:R-:W0:Y:S01]  /*0160*/  S2UR UR8, SR_CgaCtaId ;  /* 0x00000000000879c3 */ /* 0x000e220000008800 */
[----:B------:R-:W-:Y:S01]  /*0170*/  UMOV UR4, 0x400 ;  /* 0x0000040000047882 */ /* 0x000fe20000000000 */
[----:B------:R-:W-:Y:S01]  /*0180*/  UMOV UR5, 0x1 ;  /* 0x0000000100057882 */ /* 0x000fe20000000000 */
[----:B------:R-:W-:Y:S01]  /*0190*/  UMOV UR6, 0x100 ;  /* 0x0000010000067882 */ /* 0x000fe20000000000 */
[----:B------:R-:W-:Y:S01]  /*01a0*/  ELECT P0, URZ, PT ;  /* 0x00000000003f782f */ /* 0x000fe20003800000 */
[----:B------:R-:W-:-:S04]  /*01b0*/  UIADD3 UR6, -UR6, 0x100000, URZ ;  /* 0x0010000006067890 */ /* 0x000fc8000fffe13f */
[----:B------:R-:W-:Y:S02]  /*01c0*/  USHF.L.U32 UR7, UR6, 0xb, URZ ;  /* 0x0000000b06077899 */ /* 0x000fe4000800063f */
[----:B------:R-:W-:Y:S02]  /*01d0*/  USHF.L.U32 UR6, UR6, 0x1, URZ ;  /* 0x0000000106067899 */ /* 0x000fe4000800063f */
[----:B0-----:R-:W-:Y:S02]  /*01e0*/  ULEA UR8, UR8, UR4, 0x18 ;  /* 0x0000000408087291 */ /* 0x001fe4000f8ec03f */
[----:B------:R-:W-:-:S04]  /*01f0*/  UIADD3 UR4, -UR5, 0x100000, URZ ;  /* 0x0010000005047890 */ /* 0x000fc8000fffe13f */
[----:B------:R-:W-:Y:S02]  /*0200*/  USHF.L.U32 UR5, UR4, 0xb, URZ ;  /* 0x0000000b04057899 */ /* 0x000fe4000800063f */
[----:B------:R-:W-:Y:S01]  /*0210*/  USHF.L.U32 UR4, UR4, 0x1, URZ ;  /* 0x0000000104047899 */ /* 0x000fe2000800063f */
[----:B------:R-:W0:Y:S11]  /*0220*/  FENCE.VIEW.ASYNC.S ;  /* 0x00000000000073c6 */ /* 0x000e360000000000 */
[----:B0-----:R0:W1:Y:S01]  /*0230*/  SYNCS.EXCH.64 URZ, [UR8], UR4 ;  /* 0x00000004083f75b2 */ /* 0x0010620008000100 */
[----:B------:R0:W2:Y:S01]  /*0240*/  SYNCS.EXCH.64 URZ, [UR8+0x18], UR6 ;  /* 0x00001806083f75b2 */ /* 0x0000a20008000100 */
[----:B------:R0:W3:Y:S01]  /*0250*/  SYNCS.EXCH.64 URZ, [UR8+0x8], UR4 ;  /* 0x00000804083f75b2 */ /* 0x0000e20008000100 */
[----:B------:R0:W4:Y:S01]  /*0260*/  SYNCS.EXCH.64 URZ, [UR8+0x20], UR6 ;  /* 0x00002006083f75b2 */ /* 0x0001220008000100 */
[----:B------:R0:W0:Y:S01]  /*0270*/  SYNCS.EXCH.64 URZ, [UR8+0x10], UR4 ;  /* 0x00001004083f75b2 */ /* 0x0000220008000100 */
[----:B------:R0:W0:Y:S01]  /*0280*/  SYNCS.EXCH.64 URZ, [UR8+0x28], UR6 ;  /* 0x00002806083f75b2 */ /* 0x0000220008000100 */
[----:B------:R-:W-:Y:S01]  /*0290*/  NOP ;  /* 0x0000000000007918 */ /* 0x000fe20000000000 */
.L_x_2:
[----:B------:R-:W5:Y:S01]  /*02a0*/  SHFL.IDX PT, R3, R3, RZ, 0x1f ;  /* 0x00001fff03037589 */ /* 0x000f6200000e0000 */
[----:B------:R-:W-:Y:S01]  /*02b0*/  ELECT P0, URZ, PT ;  /* 0x00000000003f782f */ /* 0x000fe20003800000 */
[----:B------:R-:W1:Y:S01]  /*02c0*/  LDC R2, c[0x0][0x65c] ;  /* 0x00019700ff027b82 */ /* 0x000e620000000800 */
[----:B------:R-:W-:Y:S01]  /*02d0*/  SHF.R.S32.HI R8, RZ, 0x1f, R5 ;  /* 0x0000001fff087819 */ /* 0x000fe20000011405 */
[----:B------:R-:W2:Y:S01]  /*02e0*/  S2R R6, SR_CTAID.Y ;  /* 0x0000000000067919 */ /* 0x000ea20000002600 */
[----:B0-----:R-:W-:Y:S01]  /*02f0*/  UMOV UR4, 0x20 ;  /* 0x0000002000047882 */ /* 0x001fe20000000000 */
[----:B------:R-:W-:Y:S01]  /*0300*/  NOP ;  /* 0x0000000000007918 */ /* 0x000fe20000000000 */
[----:B------:R-:W-:Y:S01]  /*0310*/  ISETP.NE.AND P2, PT, R11, RZ, PT ;  /* 0x000000ff0b00720c */ /* 0x000fe20003f45270 */
[----:B------:R-:W0:Y:S01]  /*0320*/  S2R R4, SR_CTAID.X ;  /* 0x0000000000047919 */ /* 0x000e220000002500 */
[----:B------:R-:W-:Y:S01]  /*0330*/  NOP ;  /* 0x0000000000007918 */ /* 0x000fe20000000000 */
[----:B------:R-:W-:-:S02]  /*0340*/  LOP3.LUT R26, R26, 0xfffffffd, RZ, 0xc0, !PT ;  /* 0xfffffffd1a1a7812 */ /* 0x000fc400078ec0ff */
[----:B------:R-:W-:Y:S02]  /*0350*/  LOP3.LUT R32, R0, 0x7f, RZ, 0xc0, !PT ;  /* 0x0000007f00207812 */ /* 0x000fe400078ec0ff */
[----:B-----5:R-:W-:Y:S02]  /*0360*/  ISETP.NE.OR P0, PT, R3, RZ, !P0 ;  /* 0x000000ff0300720c */ /* 0x020fe40004705670 */
[----:B-1----:R-:W-:Y:S02]  /*0370*/  ISETP.NE.AND P3, PT, R2, 0x1, PT ;  /* 0x000000010200780c */ /* 0x002fe40003f65270 */
[----:B------:R-:W-:-:S04]  /*0380*/  LEA.HI R3, R8, R5, RZ, 0x2 ;  /* 0x0000000508037211 */ /* 0x000fc800078f10ff */
[----:B------:R-:W-:-:S05]  /*0390*/  LOP3.LUT R10, R3, 0xfffffffc, RZ, 0xc0, !PT ;  /* 0xfffffffc030a7812 */ /* 0x000fca00078ec0ff */
[----:B------:R-:W-:Y:S01]  /*03a0*/  VOTEU.ALL UP0, P0 ;  /* 0x00000000003f7886 */ /* 0x000fe20000000000 */
[----:B------:R-:W-:Y:S01]  /*03b0*/  IMAD.IADD R3, R5, 0x1, -R10 ;  /* 0x0000000105037824 */ /* 0x000fe200078e0a0a */
[----:B------:R-:W0:Y:S01]  /*03c0*/  @P3 LDC R17, c[0x0][0x10] ;  /* 0x00000400ff113b82 */ /* 0x000e220000000800 */
[----:B------:R-:W-:Y:S01]  /*03d0*/  VOTEU.ALL UP1, P0 ;  /* 0x00000000003f7886 */ /* 0x000fe20000020000 */
[----:B--2---:R-:W-:Y:S01]  /*03e0*/  @P3 IMAD.MOV.U32 R8, RZ, RZ, R6 ;  /* 0x000000ffff083224 */ /* 0x004fe200078e0006 */
[----:B------:R-:W-:Y:S01]  /*03f0*/  @!UP0 UMOV UR6, 0x400 ;  /* 0x0000040000068882 */ /* 0x000fe20000000000 */
[----:B------:R-:W-:-:S04]  /*0400*/  @!UP0 UIADD3 UR4, -UR4, 0x100000, URZ ;  /* 0x0010000004048890 */ /* 0x000fc8000fffe13f */
[----:B------:R-:W-:Y:S02]  /*0410*/  @!UP0 USHF.L.U32 UR5, UR4, 0xb, URZ ;  /* 0x0000000b04058899 */ /* 0x000fe4000800063f */
[----:B------:R-:W-:Y:S01]  /*0420*/  @!UP0 USHF.L.U32 UR4, UR4, 0x1, URZ ;  /* 0x0000000104048899 */ /* 0x000fe2000800063f */
[----:B------:R-:W-:Y:S01]  /*0430*/  ISETP.NE.AND P1, PT, R3, 0x3, PT ;  /* 0x000000030300780c */ /* 0x000fe20003f25270 */
[----:B------:R-:W-:Y:S01]  /*0440*/  @P3 IMAD.MOV.U32 R9, RZ, RZ, RZ ;  /* 0x000000ffff093224 */ /* 0x000fe200078e00ff */
[----:B------:R-:W-:Y:S01]  /*0450*/  @P3 LOP3.LUT R26, R26, 0x2, RZ, 0xfc, !PT ;  /* 0x000000021a1a3812 */ /* 0x000fe200078efcff */
[----:B------:R-:W1:Y:S01]  /*0460*/  @!UP0 S2UR UR7, SR_CgaCtaId ;  /* 0x00000000000789c3 */ /* 0x000e620000008800 */
[----:B------:R-:W-:-:S07]  /*0470*/  IMAD.MOV.U32 R5, RZ, RZ, RZ ;  /* 0x000000ffff057224 */ /* 0x000fce00078e00ff */
[----:B------:R-:W2:Y:S01]  /*0480*/  @!P3 LDC R13, c[0x0][0xc] ;  /* 0x00000300ff0dbb82 */ /* 0x000ea20000000800 */
[----:B0-----:R-:W-:Y:S01]  /*0490*/  @P3 IMAD.WIDE.U32 R16, R4, R17, R8 ;  /* 0x0000001104103225 */ /* 0x001fe200078e0008 */
[----:B-1----:R-:W-:Y:S01]  /*04a0*/  @!UP0 ULEA UR8, UR7, UR6, 0x18 ;  /* 0x0000000607088291 */ /* 0x002fe2000f8ec03f */
[----:B------:R-:W-:Y:S02]  /*04b0*/  VOTEU.ALL UP0, P0 ;  /* 0x00000000003f7886 */ /* 0x000fe40000000000 */
[----:B------:R-:W-:Y:S01]  /*04c0*/  ULDC UR6, c[0x0][0xc] ;  /* 0x0000030000067ab9 */ /* 0x000fe20000000800 */
[----:B------:R-:W-:Y:S01]  /*04d0*/  ISETP.EQ.OR P0, PT, R3, RZ, !P1 ;  /* 0x000000ff0300720c */ /* 0x000fe20004f02670 */
[----:B------:R-:W-:-:S03]  /*04e0*/  ULDC UR7, c[0x0][0x10] ;  /* 0x0000040000077ab9 */ /* 0x000fc60000000800 */
[C---:B------:R-:W-:Y:S01]  /*04f0*/  ISETP.EQ.AND P0, PT, R11.reuse, RZ, P0 ;  /* 0x000000ff0b00720c */ /* 0x040fe20000702270 */
[----:B------:R-:W-:Y:S02]  /*0500*/  VIADD R11, R11, 0xffffffff ;  /* 0xffffffff0b0b7836 */ /* 0x000fe40000000000 */
[----:B--2---:R-:W-:Y:S01]  /*0510*/  @!P3 IMAD.WIDE.U32 R8, R13, R6, R4 ;  /* 0x000000060d08b225 */ /* 0x004fe200078e0004 */
[----:B------:R-:W0:Y:S02]  /*0520*/  FENCE.VIEW.ASYNC.S ;  /* 0x00000000000073c6 */ /* 0x000e240000000000 */
[----:B0-----:R-:W3:Y:S01]  /*0530*/  @!UP0 SYNCS.EXCH.64 URZ, [UR8+0x40], UR4 ;  /* 0x00004004083f85b2 */ /* 0x001ee20008000100 */
[----:B------:R-:W-:Y:S01]  /*0540*/  SEL R18, RZ, 0x1, !P0 ;  /* 0x00000001ff127807 */ /* 0x000fe20004000000 */
[----:B------:R-:W-:Y:S01]  /*0550*/  @P3 IMAD.MOV.U32 R13, RZ, RZ, RZ ;  /* 0x000000ffff0d3224 */ /* 0x000fe200078e00ff */
[----:B------:R-:W-:Y:S01]  /*0560*/  ISETP.GE.U32.AND P1, PT, R11, 0x2, PT ;  /* 0x000000020b00780c */ /* 0x000fe20003f26070 */
[----:B------:R-:W-:-:S02]  /*0570*/  @!P3 IMAD.MOV.U32 R16, RZ, RZ, R8 ;  /* 0x000000ffff10b224 */ /* 0x000fc400078e0008 */
[----:B------:R-:W-:Y:S01]  /*0580*/  @P3 IMAD.IADD R17, R17, 0x1, R13 ;  /* 0x0000000111113824 */ /* 0x000fe200078e020d */
[----:B------:R-:W-:Y:S01]  /*0590*/  SEL R18, R18, 0x2, P1 ;  /* 0x0000000212127807 */ /* 0x000fe20000800000 */
[----:B------:R-:W-:Y:S01]  /*05a0*/  @!P3 IMAD.MOV.U32 R17, RZ, RZ, R9 ;  /* 0x000000ffff11b224 */ /* 0x000fe200078e0009 */
[----:B------:R0:W3:Y:S01]  /*05b0*/  @!UP1 SYNCS.EXCH.64 URZ, [UR8+0x48], UR4 ;  /* 0x00004804083f95b2 */ /* 0x0000e20008000100 */
[----:B------:R-:W-:Y:S01]  /*05c0*/  NOP ;  /* 0x0000000000007918 */ /* 0x000fe20000000000 */
[----:B0-----:R-:W-:-:S03]  /*05d0*/  UIMAD.WIDE.U32 UR4, UR6, UR7, URZ ;  /* 0x00000007060472a5 */ /* 0x001fc6000f8e003f */
[----:B------:R-:W-:Y:S02]  /*05e0*/  ULDC UR6, c[0x0][0x14] ;  /* 0x0000050000067ab9 */ /* 0x000fe40000000800 */
[----:B------:R-:W-:Y:S02]  /*05f0*/  UIMAD.WIDE.U32 UR54, UR4, UR6, URZ ;  /* 0x00000006043672a5 */ /* 0x000fe4000f8e003f */
[----:B------:R-:W-:-:S04]  /*0600*/  UIMAD UR45, UR5, UR6, URZ ;  /* 0x00000006052d72a4 */ /* 0x000fc8000f8e023f */
[----:B------:R-:W-:Y:S01]  /*0610*/  UIADD3 UR45, UR55, UR45, URZ ;  /* 0x0000002d372d7290 */ /* 0x000fe2000fffe03f */
[----:B---34-:R-:W-:Y:S06]  /*0620*/  BAR.SYNC.DEFER_BLOCKING 0x0 ;  /* 0x0000000000007b1d */ /* 0x018fec0000010000 */
[----:B------:R-:W-:Y:S05]  /*0630*/  @!P2 BRA `(.L_x_3) ;  /* 0x000000700000a947 */ /* 0x000fea0003800000 */
[----:B------:R-:W-:-:S13]  /*0640*/  ISETP.GT.U32.AND P0, PT, R11, 0x1, PT ;  /* 0x000000010b00780c */ /* 0x000fda0003f04070 */
[----:B------:R-:W-:Y:S05]  /*0650*/  @P0 EXIT ;  /* 0x000000000000094d */ /* 0x000fea0003800000 */
[----:B------:R-:W-:Y:S01]  /*0660*/  ULDC.64 UR4, c[0x0][0x650] ;  /* 0x0001940000047ab9 */ /* 0x000fe20000000a00 */
[----:B------:R-:W-:Y:S01]  /*0670*/  PRMT R3, RZ, 0x7610, R3 ;  /* 0x00007610ff037816 */ /* 0x000fe20000000003 */
[----:B------:R-:W-:Y:S01]  /*0680*/  IMAD.MOV.U32 R103, RZ, RZ, -0x1 ;  /* 0xffffffffff677424 */ /* 0x000fe200078e00ff */
[----:B------:R-:W-:Y:S01]  /*0690*/  ISETP.GE.U32.AND P0, PT, R16, UR4, PT ;  /* 0x0000000410007c0c */ /* 0x000fe2000bf06070 */
[----:B------:R-:W-:Y:S02]  /*06a0*/  IMAD.MOV.U32 R104, RZ, RZ, -0x1 ;  /* 0xffffffffff687424 */ /* 0x000fe400078e00ff */
[----:B------:R-:W-:Y:S01]  /*06b0*/  IMAD.MOV.U32 R89, RZ, RZ, -0x1 ;  /* 0xffffffffff597424 */ /* 0x000fe200078e00ff */
[----:B------:R-:W-:-:S13]  /*06c0*/  ISETP.GE.U32.AND.EX P0, PT, R17, UR5, PT, P0 ;  /* 0x0000000511007c0c */ /* 0x000fda000bf06100 */
[----:B------:R-:W-:Y:S05]  /*06d0*/  @P0 BRA `(.L_x_4) ;  /* 0x0000000400540947 */ /* 0x000fea0003800000 */
[----:B------:R-:W0:Y:S01]  /*06e0*/  LDC.64 R20, c[0x0][0x628] ;  /* 0x00018a00ff147b82 */ /* 0x000e220000000a00 */
[----:B------:R-:W-:Y:S02]  /*06f0*/  IMAD.MOV.U32 R8, RZ, RZ, R16 ;  /* 0x000000ffff087224 */ /* 0x000fe400078e0010 */
[----:B------:R-:W-:-:S05]  /*0700*/  IMAD.MOV.U32 R9, RZ, RZ, R17 ;  /* 0x000000ffff097224 */ /* 0x000fca00078e0011 */
[----:B------:R-:W1:Y:S08]  /*0710*/  LDC R14, c[0x0][0x630] ;  /* 0x00018c00ff0e7b82 */ /* 0x000e700000000800 */
[----:B------:R-:W2:Y:S01]  /*0720*/  LDC.64 R22, c[0x0][0x620] ;  /* 0x00018800ff167b82 */ /* 0x000ea20000000a00 */
[----:B0-----:R-:W-:-:S04]  /*0730*/  ISETP.NE.U32.AND P0, PT, R20, RZ, PT ;  /* 0x000000ff1400720c */ /* 0x001fc80003f05070 */
[----:B------:R-:W-:-:S13]  /*0740*/  ISETP.NE.AND.EX P0, PT, R21, RZ, PT, P0 ;  /* 0x000000ff1500720c */ /* 0x000fda0003f05300 */
[----:B-12---:R-:W-:Y:S05]  /*0750*/  @!P0 BRA `(.L_x_5) ;  /* 0x0000000000288947 */ /* 0x006fea0003800000 */
[----:B------:R-:W0:Y:S02]  /*0760*/  LDC R3, c[0x0][0x634] ;  /* 0x00018d00ff037b82 */ /* 0x000e240000000800 */
[----:B0-----:R-:W-:-:S05]  /*0770*/  IADD3 R3, P0, R16, R3, RZ ;  /* 0x0000000310037210 */ /* 0x001fca0007f1e0ff */
[----:B------:R-:W-:-:S04]  /*0780*/  IMAD.X R15, RZ, RZ, R17, P0 ;  /* 0x000000ffff0f7224 */ /* 0x000fc800000e0611 */
[----:B------:R-:W-:-:S04]  /*0790*/  IMAD.WIDE.U32 R8, R15, R20, RZ ;  /* 0x000000140f087225 */ /* 0x000fc800078e00ff */
[----:B------:R-:W-:-:S04]  /*07a0*/  IMAD.WIDE.U32 R10, P0, R3, R21, R8 ;  /* 0x00000015030a7225 */ /* 0x000fc80007800008 */
[----:B------:R-:W-:-:S04]  /*07b0*/  IMAD.WIDE.U32 R8, R3, R20, RZ ;  /* 0x0000001403087225 */ /* 0x000fc800078e00ff */
[----:B------:R-:W-:Y:S01]  /*07c0*/  IMAD.X R13, RZ, RZ, RZ, P0 ;  /* 0x000000ffff0d7224 */ /* 0x000fe200000e06ff */
[----:B------:R-:W-:Y:S01]  /*07d0*/  IADD3 RZ, P0, R9, R10, RZ ;  /* 0x0000000a09ff7210 */ /* 0x000fe20007f1e0ff */
[----:B------:R-:W-:-:S04]  /*07e0*/  IMAD.MOV.U32 R12, RZ, RZ, R11 ;  /* 0x000000ffff0c7224 */ /* 0x000fc800078e000b */
[----:B------:R-:W-:-:S08]  /*07f0*/  IMAD.WIDE.U32.X R8, R15, R21, R12, P0 ;  /* 0x000000150f087225 */ /* 0x000fd000000e040c */
.L_x_5:
[-CC-:B------:R-:W-:Y:S01]  /*0800*/  SHF.R.U64 R89, R8, R14.reuse, R9.reuse ;  /* 0x0000000e08597219 */ /* 0x180fe20000001209 */
[----:B------:R-:W0:Y:S01]  /*0810*/  LDC R12, c[0x0][0x618] ;  /* 0x00018600ff0c7b82 */ /* 0x000e220000000800 */
[----:B------:R-:W-:Y:S01]  /*0820*/  SHF.R.U32.HI R5, RZ, R14, R9 ;  /* 0x0000000eff057219 */ /* 0x000fe20000011609 */
[----:B------:R-:W-:Y:S01]  /*0830*/  ULDC UR4, c[0x0][0x150] ;  /* 0x0000540000047ab9 */ /* 0x000fe20000000800 */
[----:B------:R-:W-:Y:S02]  /*0840*/  IADD3 R11, P0, RZ, -R89, RZ ;  /* 0x80000059ff0b7210 */ /* 0x000fe40007f1e0ff */
[----:B------:R-:W-:-:S03]  /*0850*/  I2FP.F32.U32 R3, R4 ;  /* 0x0000000400037245 */ /* 0x000fc60000201000 */
[----:B------:R-:W1:Y:S01]  /*0860*/  LDC.64 R24, c[0x0][0x640] ;  /* 0x00019000ff187b82 */ /* 0x000e620000000a00 */
[----:B------:R-:W-:Y:S02]  /*0870*/  IMAD.X R13, RZ, RZ, ~R5, P0 ;  /* 0x000000ffff0d7224 */ /* 0x000fe400000e0e05 */
[----:B------:R-:W-:Y:S01]  /*0880*/  FMUL R3, R3, UR4 ;  /* 0x0000000403037c20 */ /* 0x000fe20008400000 */
[----:B------:R-:W-:Y:S01]  /*0890*/  IMAD.WIDE.U32 R8, R11, R22, R16 ;  /* 0x000000160b087225 */ /* 0x000fe200078e0010 */
[----:B------:R-:W-:-:S03]  /*08a0*/  ULDC UR4, c[0x0][0x154] ;  /* 0x0000550000047ab9 */ /* 0x000fc60000000800 */
[----:B------:R-:W-:Y:S01]  /*08b0*/  IMAD R10, R13, R22, RZ ;  /* 0x000000160d0a7224 */ /* 0x000fe200078e02ff */
[----:B------:R-:W2:Y:S01]  /*08c0*/  LDC R5, c[0x0][0x144] ;  /* 0x00005100ff057b82 */ /* 0x000ea20000000800 */
[----:B------:R-:W3:Y:S02]  /*08d0*/  F2I.U32.TRUNC.NTZ R3, R3 ;  /* 0x0000000300037305 */ /* 0x000ee4000020f000 */
[----:B------:R-:W-:-:S04]  /*08e0*/  IMAD R11, R11, R23, R10 ;  /* 0x000000170b0b7224 */ /* 0x000fc800078e020a */
[----:B------:R-:W-:Y:S01]  /*08f0*/  IMAD.IADD R9, R9, 0x1, R11 ;  /* 0x0000000109097824 */ /* 0x000fe200078e020b */
[----:B------:R-:W4:Y:S01]  /*0900*/  LDC R14, c[0x0][0x608] ;  /* 0x00018200ff0e7b82 */ /* 0x000f220000000800 */
[----:B------:R-:W-:-:S03]  /*0910*/  IMAD.MOV.U32 R11, RZ, RZ, -0x1 ;  /* 0xffffffffff0b7424 */ /* 0x000fc600078e00ff */
[----:B0-----:R-:W-:Y:S02]  /*0920*/  SHF.R.U64 R20, R8, R12, R9 ;  /* 0x0000000c08147219 */ /* 0x001fe40000001209 */
[----:B------:R-:W-:Y:S02]  /*0930*/  I2FP.F32.U32 R8, R6 ;  /* 0x0000000600087245 */ /* 0x000fe40000201000 */
[----:B------:R-:W0:Y:S01]  /*0940*/  LDC R22, c[0x0][0x658] ;  /* 0x00019600ff167b82 */ /* 0x000e220000000800 */
[----:B-1----:R-:W-:Y:S01]  /*0950*/  ISETP.NE.U32.AND P0, PT, R24, RZ, PT ;  /* 0x000000ff1800720c */ /* 0x002fe20003f05070 */
[----:B---3--:R-:W-:Y:S01]  /*0960*/  IMAD.MOV R10, RZ, RZ, -R3 ;  /* 0x000000ffff0a7224 */ /* 0x008fe200078e0a03 */
[----:B------:R-:W-:Y:S01]  /*0970*/  SHF.R.U32.HI R9, RZ, R12, R9 ;  /* 0x0000000cff097219 */ /* 0x000fe20000011609 */
[----:B------:R-:W-:Y:S01]  /*0980*/  FMUL R8, R8, UR4 ;  /* 0x0000000408087c20 */ /* 0x000fe20008400000 */
[----:B------:R-:W-:-:S03]  /*0990*/  ISETP.NE.AND.EX P0, PT, R25, RZ, PT, P0 ;  /* 0x000000ff1900720c */ /* 0x000fc60003f05300 */
[----:B------:R-:W1:Y:S01]  /*09a0*/  LDC R15, c[0x0][0x148] ;  /* 0x00005200ff0f7b82 */ /* 0x000e620000000800 */
[----:B--2---:R-:W-:-:S07]  /*09b0*/  IMAD R3, R5, R10, R4 ;  /* 0x0000000a05037224 */ /* 0x004fce00078e0204 */
[----:B------:R-:W2:Y:S01]  /*09c0*/  LDC R21, c[0x0][0x600] ;  /* 0x00018000ff157b82 */ /* 0x000ea20000000800 */
[-CC-:B----4-:R-:W-:Y:S02]  /*09d0*/  SHF.R.U64 R26, R20, R14.reuse, R9.reuse ;  /* 0x0000000e141a7219 */ /* 0x190fe40000001209 */
[----:B------:R-:W-:Y:S01]  /*09e0*/  SHF.R.U32.HI R5, RZ, R14, R9 ;  /* 0x0000000eff057219 */ /* 0x000fe20000011609 */
[----:B------:R-:W-:Y:S01]  /*09f0*/  IMAD.MOV.U32 R9, RZ, RZ, 0x1 ;  /* 0x00000001ff097424 */ /* 0x000fe200078e00ff */
[----:B------:R3:W4:Y:S03]  /*0a00*/  F2I.U32.TRUNC.NTZ R14, R8 ;  /* 0x00000008000e7305 */ /* 0x000726000020f000 */
[----:B------:R-:W1:Y:S01]  /*0a10*/  LDC R23, c[0x0][0x648] ;  /* 0x00019200ff177b82 */ /* 0x000e620000000800 */
[-C--:B0-----:R-:W-:Y:S02]  /*0a20*/  SHF.L.U32 R4, R11, R22.reuse, RZ ;  /* 0x000000160b047219 */ /* 0x081fe400000006ff */
[----:B------:R-:W-:-:S02]  /*0a30*/  SHF.R.U64 R28, R26, R22, R5 ;  /* 0x000000161a1c7219 */ /* 0x000fc40000001205 */
[----:B------:R-:W-:Y:S02]  /*0a40*/  LOP3.LUT R13, RZ, R4, RZ, 0x33, !PT ;  /* 0x00000004ff0d7212 */ /* 0x000fe400078e33ff */
[-C--:B------:R-:W-:Y:S01]  /*0a50*/  SHF.R.U32.HI R5, RZ, R22.reuse, R5 ;  /* 0x00000016ff057219 */ /* 0x080fe20000011605 */
[----:B------:R-:W0:Y:S01]  /*0a60*/  LDC R27, c[0x0][0x638] ;  /* 0x00018e00ff1b7b82 */ /* 0x000e220000000800 */
[----:B------:R-:W-:Y:S01]  /*0a70*/  SHF.L.U32 R12, R9, R22, RZ ;  /* 0x00000016090c7219 */ /* 0x000fe200000006ff */
[----:B------:R-:W-:-:S06]  /*0a80*/  IMAD.MOV.U32 R4, RZ, RZ, R28 ;  /* 0x000000ffff047224 */ /* 0x000fcc00078e001c */
[----:B------:R-:W0:Y:S01]  /*0a90*/  LDC R103, c[0x0][0x610] ;  /* 0x00018400ff677b82 */ /* 0x000e220000000800 */
[----:B---34-:R-:W-:Y:S05]  /*0aa0*/  @!P0 BRA `(.L_x_6) ;  /* 0x0000000000288947 */ /* 0x018fea0003800000 */
[----:B------:R-:W3:Y:S02]  /*0ab0*/  LDC R11, c[0x0][0x64c] ;  /* 0x00019300ff0b7b82 */ /* 0x000ee40000000800 */
[----:B---3--:R-:W-:-:S05]  /*0ac0*/  IADD3 R11, P0, R28, R11, RZ ;  /* 0x0000000b1c0b7210 */ /* 0x008fca0007f1e0ff */
        /* <DEDUP_REMOVED lines=8> */
.L_x_6:
[----:B-1----:R-:W-:Y:S01]  /*0b50*/  SHF.R.U64 R4, R4, R23, R5 ;  /* 0x0000001704047219 */ /* 0x002fe20000001205 */
[----:B--2---:R-:W-:Y:S01]  /*0b60*/  VIADD R5, R21, 0xffffffff ;  /* 0xffffffff15057836 */ /* 0x004fe20000000000 */
[----:B------:R-:W-:Y:S01]  /*0b70*/  LOP3.LUT R13, R26, R13, RZ, 0xc0, !PT ;  /* 0x0000000d1a0d7212 */ /* 0x000fe200078ec0ff */
[----:B------:R-:W-:Y:S02]  /*0b80*/  IMAD.MOV R14, RZ, RZ, -R14 ;  /* 0x000000ffff0e7224 */ /* 0x000fe400078e0a0e */
[----:B------:R-:W-:Y:S01]  /*0b90*/  IMAD.MOV R8, RZ, RZ, -R4 ;  /* 0x000000ffff087224 */ /* 0x000fe200078e0a04 */
[----:B------:R-:W-:Y:S01]  /*0ba0*/  LOP3.LUT R5, R20, R5, RZ, 0xc0, !PT ;  /* 0x0000000514057212 */ /* 0x000fe200078ec0ff */
[----:B------:R-:W-:Y:S02]  /*0bb0*/  IMAD R12, R12, R4, R13 ;  /* 0x000000040c0c7224 */ /* 0x000fe400078e020d */
[----:B------:R-:W-:Y:S02]  /*0bc0*/  @P3 IMAD R3, R15, R14, R6 ;  /* 0x0000000e0f033224 */ /* 0x000fe400078e0206 */
[----:B0-----:R-:W-:-:S02]  /*0bd0*/  IMAD R4, R8, R27, R28 ;  /* 0x0000001b08047224 */ /* 0x001fc400078e021c */
[----:B------:R-:W-:Y:S02]  /*0be0*/  IMAD R103, R12, R103, R3 ;  /* 0x000000670c677224 */ /* 0x000fe400078e0203 */
[----:B------:R-:W-:Y:S02]  /*0bf0*/  IMAD R4, R4, R21, R5 ;  /* 0x0000001504047224 */ /* 0x000fe400078e0205 */
[----:B------:R-:W-:-:S03]  /*0c00*/  IMAD.MOV.U32 R3, RZ, RZ, 0x1 ;  /* 0x00000001ff037424 */ /* 0x000fc600078e00ff */
[----:B------:R-:W-:Y:S02]  /*0c10*/  SEL R104, R4, R103, !P3 ;  /* 0x0000006704687207 */ /* 0x000fe40005800000 */
[----:B------:R-:W-:-:S07]  /*0c20*/  SEL R103, R103, R4, !P3 ;  /* 0x0000000467677207 */ /* 0x000fce0005800000 */
.L_x_4:
[----:B------:R-:W-:-:S08]  /*0c30*/  NOP ;  /* 0x0000000000007918 */ /* 0x000fd00000000000 */
[----:B------:R-:W0:Y:S02]  /*0c40*/  USETMAXREG.TRY_ALLOC.CTAPOOL UP0, 0xe8 ;  /* 0x000000e8000079c8 */ /* 0x000e240008000600 */
[----:B0-----:R-:W-:-:S13]  /*0c50*/  PLOP3.LUT P0, PT, PT, PT, UP0, 0x80, 0x0 ;  /* 0x000000000000781c */ /* 0x001fda0003f0f008 */
[----:B------:R-:W-:Y:S05]  /*0c60*/  @!P0 BRA `(.L_x_4) ;  /* 0xfffffffc00f08947 */ /* 0x000fea000383ffff */
[----:B------:R-:W-:Y:S01]  /*0c70*/  ULDC.64 UR4, c[0x0][0x598] ;  /* 0x0001660000047ab9 */ /* 0x000fe20000000a00 */
[----:B------:R-:W-:Y:S01]  /*0c80*/  ULDC.64 UR36, c[0x0][0x208] ;  /* 0x0000820000247ab9 */ /* 0x000fe20000000a00 */
[----:B------:R-:W-:-:S04]  /*0c90*/  ISETP.NE.U32.AND P0, PT, RZ, UR4, PT ;  /* 0x00000004ff007c0c */ /* 0x000fc8000bf05070 */
[----:B------:R-:W-:-:S13]  /*0ca0*/  ISETP.NE.AND.EX P0, PT, RZ, UR5, PT, P0 ;  /* 0x00000005ff007c0c */ /* 0x000fda000bf05300 */
[----:B------:R-:W-:Y:S05]  /*0cb0*/  @!P0 BRA `(.L_x_7) ;  /* 0x00000000001c8947 */ /* 0x000fea0003800000 */
[----:B------:R-:W0:Y:S02]  /*0cc0*/  LDC.64 R4, c[0x0][0x598] ;  /* 0x00016600ff047b82 */ /* 0x000e240000000a00 */
[----:B0-----:R-:W2:Y:S02]  /*0cd0*/  LDG.E.64 R4, desc[UR36][R4.64] ;  /* 0x0000002404047981 */ /* 0x001ea4000c1e1b00 */
[----:B--2---:R-:W-:-:S04]  /*0ce0*/  ISETP.NE.U32.AND P0, PT, R4, RZ, PT ;  /* 0x000000ff0400720c */ /* 0x004fc80003f05070 */
[----:B------:R-:W-:-:S13]  /*0cf0*/  ISETP.NE.AND.EX P0, PT, R5, RZ, PT, P0 ;  /* 0x000000ff0500720c */ /* 0x000fda0003f05300 */
[----:B------:R-:W-:Y:S05]  /*0d00*/  @!P0 BRA `(.L_x_7) ;  /* 0x0000000000088947 */ /* 0x000fea0003800000 */
[----:B------:R0:W5:Y:S01]  /*0d10*/  LD.E R88, desc[UR36][R4.64] ;  /* 0x0000002404587980 */ /* 0x000162000c101900 */
[----:B------:R-:W-:Y:S05]  /*0d20*/  BRA `(.L_x_8) ;  /* 0x0000000000247947 */ /* 0x000fea0003800000 */
.L_x_7:
[----:B------:R-:W-:Y:S02]  /*0d30*/  ULDC.64 UR4, c[0x0][0x588] ;  /* 0x0001620000047ab9 */ /* 0x000fe40000000a00 */
[----:B------:R-:W-:-:S04]  /*0d40*/  ISETP.NE.U32.AND P0, PT, RZ, UR4, PT ;  /* 0x00000004ff007c0c */ /* 0x000fc8000bf05070 */
[----:B------:R-:W-:-:S13]  /*0d50*/  ISETP.NE.AND.EX P0, PT, RZ, UR5, PT, P0 ;  /* 0x00000005ff007c0c */ /* 0x000fda000bf05300 */
[----:B------:R-:W-:Y:S05]  /*0d60*/  @!P0 BRA `(.L_x_9) ;  /* 0x00000000000c8947 */ /* 0x000fea0003800000 */
[----:B------:R-:W0:Y:S02]  /*0d70*/  LDC.64 R4, c[0x0][0x588] ;  /* 0x00016200ff047b82 */ /* 0x000e240000000a00 */
[----:B0-----:R1:W5:Y:S01]  /*0d80*/  LDG.E R88, desc[UR36][R4.64] ;  /* 0x0000002404587981 */ /* 0x001362000c1e1900 */
[----:B------:R-:W-:Y:S05]  /*0d90*/  BRA `(.L_x_8) ;  /* 0x0000000000087947 */ /* 0x000fea0003800000 */
.L_x_9:
[----:B------:R-:W-:Y:S02]  /*0da0*/  ULDC UR4, c[0x0][0x580] ;  /* 0x0001600000047ab9 */ /* 0x000fe40000000800 */
[----:B------:R-:W-:-:S07]  /*0db0*/  IMAD.U32 R88, RZ, RZ, UR4 ;  /* 0x00000004ff587e24 */ /* 0x000fce000f8e00ff */
.L_x_8:
[----:B------:R-:W-:Y:S02]  /*0dc0*/  ULDC.64 UR4, c[0x0][0x5a0] ;  /* 0x0001680000047ab9 */ /* 0x000fe40000000a00 */
[----:B------:R-:W-:-:S04]  /*0dd0*/  ISETP.NE.U32.AND P0, PT, RZ, UR4, PT ;  /* 0x00000004ff007c0c */ /* 0x000fc8000bf05070 */
[----:B------:R-:W-:-:S13]  /*0de0*/  ISETP.NE.AND.EX P0, PT, RZ, UR5, PT, P0 ;  /* 0x00000005ff007c0c */ /* 0x000fda000bf05300 */
[----:B------:R-:W-:Y:S05]  /*0df0*/  @!P0 BRA `(.L_x_10) ;  /* 0x00000000001c8947 */ /* 0x000fea0003800000 */
[----:B01----:R-:W0:Y:S02]  /*0e00*/  LDC.64 R4, c[0x0][0x5a0] ;  /* 0x00016800ff047b82 */ /* 0x003e240000000a00 */
[----:B0-----:R-:W2:Y:S02]  /*0e10*/  LDG.E.64 R4, desc[UR36][R4.64] ;  /* 0x0000002404047981 */ /* 0x001ea4000c1e1b00 */
[----:B--2---:R-:W-:-:S04]  /*0e20*/  ISETP.NE.U32.AND P0, PT, R4, RZ, PT ;  /* 0x000000ff0400720c */ /* 0x004fc80003f05070 */
[----:B------:R-:W-:-:S13]  /*0e30*/  ISETP.NE.AND.EX P0, PT, R5, RZ, PT, P0 ;  /* 0x000000ff0500720c */ /* 0x000fda0003f05300 */
[----:B------:R-:W-:Y:S05]  /*0e40*/  @!P0 BRA `(.L_x_10) ;  /* 0x0000000000088947 */ /* 0x000fea0003800000 */
[----:B------:R0:W5:Y:S01]  /*0e50*/  LD.E R92, desc[UR36][R4.64] ;  /* 0x00000024045c7980 */ /* 0x000162000c101900 */
[----:B------:R-:W-:Y:S05]  /*0e60*/  BRA `(.L_x_11) ;  /* 0x0000000000247947 */ /* 0x000fea0003800000 */
.L_x_10:
[----:B------:R-:W-:Y:S02]  /*0e70*/  ULDC.64 UR4, c[0x0][0x590] ;  /* 0x0001640000047ab9 */ /* 0x000fe40000000a00 */
[----:B------:R-:W-:-:S04]  /*0e80*/  ISETP.NE.U32.AND P0, PT, RZ, UR4, PT ;  /* 0x00000004ff007c0c */ /* 0x000fc8000bf05070 */
[----:B------:R-:W-:-:S13]  /*0e90*/  ISETP.NE.AND.EX P0, PT, RZ, UR5, PT, P0 ;  /* 0x00000005ff007c0c */ /* 0x000fda000bf05300 */
[----:B------:R-:W-:Y:S05]  /*0ea0*/  @!P0 BRA `(.L_x_12) ;  /* 0x00000000000c8947 */ /* 0x000fea0003800000 */
[----:B------:R-:W2:Y:S02]  /*0eb0*/  LDC.64 R92, c[0x0][0x590] ;  /* 0x00016400ff5c7b82 */ /* 0x000ea40000000a00 */
[----:B--2---:R2:W5:Y:S01]  /*0ec0*/  LDG.E R92, desc[UR36][R92.64] ;  /* 0x000000245c5c7981 */ /* 0x004562000c1e1900 */
[----:B------:R-:W-:Y:S05]  /*0ed0*/  BRA `(.L_x_11) ;  /* 0x0000000000087947 */ /* 0x000fea0003800000 */
.L_x_12:
[----:B------:R-:W-:Y:S02]  /*0ee0*/  ULDC UR4, c[0x0][0x584] ;  /* 0x0001610000047ab9 */ /* 0x000fe40000000800 */
[----:B------:R-:W-:-:S07]  /*0ef0*/  IMAD.U32 R92, RZ, RZ, UR4 ;  /* 0x00000004ff5c7e24 */ /* 0x000fce000f8e00ff */
.L_x_11:
[----:B------:R-:W-:-:S13]  /*0f00*/  LOP3.LUT P0, RZ, R3, 0xff, RZ, 0xc0, !PT ;  /* 0x000000ff03ff7812 */ /* 0x000fda000780c0ff */
[----:B------:R-:W-:Y:S05]  /*0f10*/  @!P0 EXIT ;  /* 0x000000000000894d */ /* 0x000fea0003800000 */
[----:B------:R-:W3:Y:S01]  /*0f20*/  LDC R96, c[0x0][0x658] ;  /* 0x00019600ff607b82 */ /* 0x000ee20000000800 */
[----:B------:R-:W-:Y:S01]  /*0f30*/  LOP3.LUT R94, R0, 0x3, RZ, 0xc0, !PT ;  /* 0x00000003005e7812 */ /* 0x000fe200078ec0ff */
[----:B------:R-:W-:Y:S01]  /*0f40*/  ULDC.64 UR4, c[0x0][0x288] ;  /* 0x0000a20000047ab9 */ /* 0x000fe20000000a00 */
[----:B--2---:R-:W-:Y:S01]  /*0f50*/  SHF.R.U32.HI R93, RZ, 0x2, R0 ;  /* 0x00000002ff5d7819 */ /* 0x004fe20000011600 */
[----:B01----:R-:W-:Y:S01]  /*0f60*/  IMAD.U32 R5, RZ, RZ, UR4 ;  /* 0x00000004ff057e24 */ /* 0x003fe2000f8e00ff */
[----:B------:R-:W-:Y:S01]  /*0f70*/  LOP3.LUT R7, R7, 0x1, RZ, 0xc0, !PT ;  /* 0x0000000107077812 */ /* 0x000fe200078ec0ff */
[----:B------:R-:W-:Y:S01]  /*0f80*/  IMAD.SHL.U32 R4, R94, 0x8, RZ ;  /* 0x000000085e047824 */ /* 0x000fe200078e00ff */
[----:B------:R-:W-:Y:S01]  /*0f90*/  LOP3.LUT R3, R93, 0x3, RZ, 0xc0, !PT ;  /* 0x000000035d037812 */ /* 0x000fe200078ec0ff */
[----:B------:R-:W0:Y:S01]  /*0fa0*/  LDC.64 R98, c[0x0][0x5c8] ;  /* 0x00017200ff627b82 */ /* 0x000e220000000a00 */
[----:B------:R-:W-:Y:S01]  /*0fb0*/  SHF.R.U32.HI R32, RZ, 0x1, R32 ;  /* 0x00000001ff207819 */ /* 0x000fe20000011620 */
[----:B------:R-:W-:Y:S01]  /*0fc0*/  IMAD.SHL.U32 R90, R7, 0x40, RZ ;  /* 0x00000040075a7824 */ /* 0x000fe200078e00ff */
[----:B------:R-:W-:Y:S01]  /*0fd0*/  LOP3.LUT R4, R4, 0x18, R3, 0xe2, !PT ;  /* 0x0000001804047812 */ /* 0x000fe200078ee203 */
[----:B------:R-:W-:Y:S01]  /*0fe0*/  UIADD3 UR4, UR5, 0x3f, URZ ;  /* 0x0000003f05047890 */ /* 0x000fe2000fffe03f */
[C---:B------:R-:W-:Y:S01]  /*0ff0*/  LOP3.LUT R3, R93.reuse, 0x7, RZ, 0xc0, !PT ;  /* 0x000000075d037812 */ /* 0x040fe200078ec0ff */
[----:B------:R-:W-:Y:S01]  /*1000*/  IMAD R94, R94, -0x2, R5 ;  /* 0xfffffffe5e5e7824 */ /* 0x000fe200078e0205 */
[----:B------:R-:W-:Y:S01]  /*1010*/  LOP3.LUT R32, R32, 0x30, RZ, 0xc0, !PT ;  /* 0x0000003020207812 */ /* 0x000fe200078ec0ff */
[----:B------:R-:W1:Y:S01]  /*1020*/  LDC R100, c[0x0][0x600] ;  /* 0x00018000ff647b82 */ /* 0x000e620000000800 */
[----:B------:R-:W-:Y:S01]  /*1030*/  LOP3.LUT P0, RZ, R93, 0x4, RZ, 0xc0, !PT ;  /* 0x000000045dff7812 */ /* 0x000fe2000780c0ff */
[----:B------:R-:W-:Y:S01]  /*1040*/  USHF.R.S32.HI UR5, URZ, 0x1f, UR4 ;  /* 0x0000001f3f057899 */ /* 0x000fe20008011404 */
[--C-:B------:R-:W-:Y:S01]  /*1050*/  LOP3.LUT R90, R90, 0x40, R3.reuse, 0xe2, !PT ;  /* 0x000000405a5a7812 */ /* 0x100fe200078ee203 */
[----:B------:R-:W-:Y:S01]  /*1060*/  IMAD.SHL.U32 R95, R0, 0x20, RZ ;  /* 0x00000020005f7824 */ /* 0x000fe200078e00ff */
[----:B------:R-:W-:Y:S01]  /*1070*/  IADD3 R6, RZ, -R32, -R3 ;  /* 0x80000020ff067210 */ /* 0x000fe20007ffe803 */
[----:B------:R-:W-:Y:S01]  /*1080*/  IMAD.MOV.U32 R5, RZ, RZ, 0x1 ;  /* 0x00000001ff057424 */ /* 0x000fe200078e00ff */
[----:B------:R-:W-:Y:S01]  /*1090*/  P2R R3, PR, RZ, 0x1 ;  /* 0x00000001ff037803 */ /* 0x000fe20000000000 */
[----:B------:R-:W-:Y:S01]  /*10a0*/  IMAD.MOV.U32 R3, RZ, RZ, -0x1 ;  /* 0xffffffffff037424 */ /* 0x000fe200078e00ff */
[----:B------:R-:W-:Y:S01]  /*10b0*/  ULEA.HI UR5, UR5, UR4, URZ, 0x6 ;  /* 0x0000000405057291 */ /* 0x000fe2000f8f303f */
[----:B------:R-:W-:Y:S01]  /*10c0*/  LOP3.LUT R4, R4, 0x4, R93, 0xf8, !PT ;  /* 0x0000000404047812 */ /* 0x000fe200078ef85d */
[----:B------:R-:W-:Y:S01]  /*10d0*/  IMAD R6, R7, -0x40, R6 ;  /* 0xffffffc007067824 */ /* 0x000fe200078e0206 */
[----:B------:R-:W-:Y:S01]  /*10e0*/  LOP3.LUT R19, R0, 0x80, RZ, 0xc0, !PT ;  /* 0x0000008000137812 */ /* 0x000fe200078ec0ff */
[----:B------:R-:W-:Y:S01]  /*10f0*/  ULDC UR4, c[0x0][0x284] ;  /* 0x0000a10000047ab9 */ /* 0x000fe20000000800 */
[----:B---3--:R-:W-:Y:S01]  /*1100*/  SHF.L.U32 R3, R3, R96, RZ ;  /* 0x0000006003037219 */ /* 0x008fe200000006ff */
[----:B------:R-:W-:Y:S01]  /*1110*/  USHF.R.S32.HI UR40, URZ, 0x6, UR5 ;  /* 0x000000063f287899 */ /* 0x000fe20008011405 */
[C---:B0-----:R-:W-:Y:S01]  /*1120*/  SHF.L.U64.HI R97, R98.reuse, 0x3, R99 ;  /* 0x0000000362617819 */ /* 0x041fe20000010263 */
[----:B------:R-:W-:Y:S01]  /*1130*/  IMAD.SHL.U32 R98, R98, 0x8, RZ ;  /* 0x0000000862627824 */ /* 0x000fe200078e00ff */
[----:B------:R-:W-:Y:S01]  /*1140*/  LOP3.LUT R90, R90, R32, RZ, 0xfc, !PT ;  /* 0x000000205a5a7212 */ /* 0x000fe200078efcff */
[----:B------:R-:W-:Y:S01]  /*1150*/  IMAD.SHL.U32 R99, R0, 0x2, RZ ;  /* 0x0000000200637824 */ /* 0x000fe200078e00ff */
[----:B------:R-:W-:Y:S01]  /*1160*/  LOP3.LUT R95, R4, 0x1c00, R95, 0xf8, !PT ;  /* 0x00001c00045f7812 */ /* 0x000fe200078ef85f */
[----:B------:R-:W-:Y:S01]  /*1170*/  VIADD R102, R6, UR4 ;  /* 0x0000000406667c36 */ /* 0x000fe20008000000 */
[----:B------:R-:W-:Y:S01]  /*1180*/  SHF.L.U32 R96, R5, R96, RZ ;  /* 0x0000006005607219 */ /* 0x000fe200000006ff */
[----:B------:R-:W-:Y:S01]  /*1190*/  IMAD.MOV.U32 R91, RZ, RZ, RZ ;  /* 0x000000ffff5b7224 */ /* 0x000fe200078e00ff */
[----:B------:R-:W-:Y:S01]  /*11a0*/  LOP3.LUT R105, R18, 0x1, RZ, 0xfc, !PT ;  /* 0x0000000112697812 */ /* 0x000fe200078efcff */
[----:B-1----:R-:W-:Y:S01]  /*11b0*/  VIADD R100, R100, 0xffffffff ;  /* 0xffffffff64647836 */ /* 0x002fe20000000000 */
[----:B------:R-:W-:Y:S01]  /*11c0*/  SHF.R.U32.HI R19, RZ, 0x7, R19 ;  /* 0x00000007ff137819 */ /* 0x000fe20000011613 */
[----:B------:R-:W-:Y:S01]  /*11d0*/  UIADD3 UR41, UR40, -0x1, URZ ;  /* 0xffffffff28297890 */ /* 0x000fe2000fffe03f */
[----:B------:R-:W-:Y:S01]  /*11e0*/  LOP3.LUT R101, RZ, R3, RZ, 0x33, !PT ;  /* 0x00000003ff657212 */ /* 0x000fe200078e33ff */
[----:B------:R-:W-:Y:S01]  /*11f0*/  UMOV UR38, URZ ;  /* 0x0000003f00267c82 */ /* 0x000fe20008000000 */
[----:B------:R-:W-:-:S09]  /*1200*/  UMOV UR39, URZ ;  /* 0x0000003f00277c82 */ /* 0x000fd20008000000 */
.L_x_169:
[----:B0-----:R-:W0:Y:S01]  /*1210*/  S2R R3, SR_CgaCtaId ;  /* 0x0000000000037919 */ /* 0x001e220000008800 */
[----:B------:R-:W-:-:S04]  /*1220*/  MOV R0, 0x400 ;  /* 0x0000040000007802 */ /* 0x000fc80000000f00 */
[----:B0-----:R-:W-:-:S05]  /*1230*/  LEA R24, R3, R0, 0x18 ;  /* 0x0000000003187211 */ /* 0x001fca00078ec0ff */
[----:B------:R-:W-:-:S05]  /*1240*/  VIADD R0, R24, 0x800 ;  /* 0x0000080018007836 */ /* 0x000fca0000000000 */
[----:B------:R-:W-:-:S13]  /*1250*/  LOP3.LUT P0, RZ, R0, 0x9f, RZ, 0xc0, !PT ;  /* 0x0000009f00ff7812 */ /* 0x000fda000780c0ff */
[----:B-12345:R-:W-:Y:S05]  /*1260*/  @!P0 BRA `(.L_x_13) ;  /* 0x0000000000408947 */ /* 0x03efea0003800000 */
[----:B------:R-:W-:Y:S01]  /*1270*/  MOV R0, 0x0 ;  /* 0x0000000000007802 */ /* 0x000fe20000000f00 */
[----:B------:R-:W-:Y:S01]  /*1280*/  ULDC.64 UR4, c[0x4][0x70] ;  /* 0x01001c0000047ab9 */ /* 0x000fe20000000a00 */
[----:B------:R-:W-:Y:S01]  /*1290*/  ULDC.64 UR6, c[0x4][0x8] ;  /* 0x0100020000067ab9 */ /* 0x000fe20000000a00 */
[----:B------:R-:W-:Y:S01]  /*12a0*/  IMAD.U32 R4, RZ, RZ, UR4 ;  /* 0x00000004ff047e24 */ /* 0x000fe2000f8e00ff */
[----:B------:R0:W1:Y:S01]  /*12b0*/  LDC.64 R14, c[0x4][R0] ;  /* 0x01000000000e7b82 */ /* 0x0000620000000a00 */
[----:B------:R-:W-:Y:S01]  /*12c0*/  IMAD.U32 R5, RZ, RZ, UR5 ;  /* 0x00000005ff057e24 */ /* 0x000fe2000f8e00ff */
[----:B------:R-:W-:Y:S01]  /*12d0*/  ULDC.64 UR4, c[0x4][0x78] ;  /* 0x01001e0000047ab9 */ /* 0x000fe20000000a00 */
[----:B------:R-:W-:Y:S02]  /*12e0*/  IMAD.U32 R10, RZ, RZ, UR6 ;  /* 0x00000006ff0a7e24 */ /* 0x000fe4000f8e00ff */
[----:B------:R-:W-:Y:S02]  /*12f0*/  IMAD.U32 R6, RZ, RZ, UR4 ;  /* 0x00000004ff067e24 */ /* 0x000fe4000f8e00ff */
[----:B------:R-:W-:-:S02]  /*1300*/  IMAD.U32 R7, RZ, RZ, UR5 ;  /* 0x00000005ff077e24 */ /* 0x000fc4000f8e00ff */
[----:B------:R-:W-:Y:S02]  /*1310*/  IMAD.U32 R11, RZ, RZ, UR7 ;  /* 0x00000007ff0b7e24 */ /* 0x000fe4000f8e00ff */
[----:B------:R-:W-:Y:S02]  /*1320*/  IMAD.MOV.U32 R8, RZ, RZ, 0x70 ;  /* 0x00000070ff087424 */ /* 0x000fe400078e00ff */
[----:B------:R-:W-:Y:S02]  /*1330*/  IMAD.MOV.U32 R12, RZ, RZ, 0x1 ;  /* 0x00000001ff0c7424 */ /* 0x000fe400078e00ff */
[----:B0-----:R-:W-:-:S07]  /*1340*/  IMAD.MOV.U32 R13, RZ, RZ, RZ ;  /* 0x000000ffff0d7224 */ /* 0x001fce00078e00ff */
[----:B------:R-:W-:-:S07]  /*1350*/  LEPC R20, `(.L_x_13) ;  /* 0x000000001014794e */ /* 0x000fce0000000000 */
[----:B-1---5:R-:W-:Y:S05]  /*1360*/  CALL.ABS.NOINC R14 ;  /* 0x000000000e007343 */ /* 0x022fea0003c00000 */
.L_x_13:
[----:B------:R-:W-:-:S05]  /*1370*/  VIADD R25, R24, 0x18800 ;  /* 0x0001880018197836 */ /* 0x000fca0000000000 */
[----:B------:R-:W-:-:S13]  /*1380*/  LOP3.LUT P0, RZ, R25, 0x3ff, RZ, 0xc0, !PT ;  /* 0x000003ff19ff7812 */ /* 0x000fda000780c0ff */
[----:B------:R-:W-:Y:S05]  /*1390*/  @!P0 BRA `(.L_x_14) ;  /* 0x00000000007c8947 */ /* 0x000fea0003800000 */
        /* <DEDUP_REMOVED lines=16> */
.L_x_15:
[----:B------:R-:W0:Y:S01]  /*14a0*/  LDC.64 R22, c[0x4][R22] ;  /* 0x0100000016167b82 */ /* 0x000e220000000a00 */
[----:B------:R-:W-:Y:S01]  /*14b0*/  ULDC.64 UR4, c[0x4][0x70] ;  /* 0x01001c0000047ab9 */ /* 0x000fe20000000a00 */
[----:B------:R-:W-:Y:S01]  /*14c0*/  ULDC.64 UR6, c[0x4][0x10] ;  /* 0x0100040000067ab9 */ /* 0x000fe20000000a00 */
[----:B------:R-:W-:Y:S02]  /*14d0*/  IMAD.U32 R4, RZ, RZ, UR4 ;  /* 0x00000004ff047e24 */ /* 0x000fe4000f8e00ff */
        /* <DEDUP_REMOVED lines=8> */
[----:B------:R-:W-:-:S07]  /*1560*/  IMAD.MOV.U32 R13, RZ, RZ, RZ ;  /* 0x000000ffff0d7224 */ /* 0x000fce00078e00ff */
[----:B------:R-:W-:-:S07]  /*1570*/  LEPC R20, `(.L_x_14) ;  /* 0x000000001014794e */ /* 0x000fce0000000000 */
[----:B0-----:R-:W-:Y:S05]  /*1580*/  CALL.ABS.NOINC R22 ;  /* 0x0000000016007343 */ /* 0x001fea0003c00000 */
.L_x_14:
[----:B------:R-:W-:Y:S01]  /*1590*/  UMOV UR4, 0xffffffff ;  /* 0xffffffff00047882 */ /* 0x000fe20000000000 */
[----:B------:R-:W-:Y:S02]  /*15a0*/  ISETP.NE.AND P0, PT, R105, 0x3, PT ;  /* 0x000000036900780c */ /* 0x000fe40003f05270 */
[----:B------:R-:W-:Y:S11]  /*15b0*/  BRA.DIV UR4, `(.L_x_16) ;  /* 0x0000007e04487947 */ /* 0x000ff6000b800000 */
.L_x_196:
[----:B------:R-:W-:Y:S05]  /*15c0*/  @!P0 BRA `(.L_x_17) ;  /* 0x0000000000048947 */ /* 0x000fea0003800000 */
[----:B------:R-:W-:Y:S01]  /*15d0*/  BPT.TRAP 0x1 ;  /* 0x000000040000795c */ /* 0x000fe20000300000 */
.L_x_17:
[----:B------:R-:W-:Y:S02]  /*15e0*/  IMAD.U32 R0, RZ, RZ, UR38 ;  /* 0x00000026ff007e24 */ /* 0x000fe4000f8e00ff */
[----:B------:R-:W-:-:S03]  /*15f0*/  IMAD.U32 R3, RZ, RZ, UR39 ;  /* 0x00000027ff037e24 */ /* 0x000fc6000f8e00ff */
[----:B------:R-:W-:Y:S01]  /*1600*/  SHF.L.U32 R0, R0, 0x1f, RZ ;  /* 0x0000001f00007819 */ /* 0x000fe200000006ff */
[----:B------:R-:W-:-:S04]  /*1610*/  IMAD R3, R3, 0x8, R24 ;  /* 0x0000000803037824 */ /* 0x000fc800078e0218 */
[----:B------:R0:W1:Y:S01]  /*1620*/  SYNCS.PHASECHK.TRANS64.TRYWAIT P1, [R3+URZ], R0 ;  /* 0x00000000030075a7 */ /* 0x000062000802017f */
[----:B------:R-:W-:Y:S05]  /*1630*/  @!P0 BRA `(.L_x_18) ;  /* 0x0000000000048947 */ /* 0x000fea0003800000 */
[----:B------:R-:W-:Y:S01]  /*1640*/  BPT.TRAP 0x1 ;  /* 0x000000040000795c */ /* 0x000fe20000300000 */
.L_x_18:
[----:B-1----:R-:W-:Y:S05]  /*1650*/  @P1 BRA `(.L_x_19) ;  /* 0x0000000000081947 */ /* 0x002fea0003800000 */
[----:B------:R-:W1:Y:S02]  /*1660*/  SYNCS.PHASECHK.TRANS64.TRYWAIT P1, [R3+URZ], R0 ;  /* 0x00000000030075a7 */ /* 0x000e64000802017f */
[----:B-1----:R-:W-:Y:S05]  /*1670*/  @!P1 BRA `(.L_x_20) ;  /* 0x0000007c00389947 */ /* 0x002fea0003800000 */
.L_x_19:
[----:B------:R-:W-:-:S04]  /*1680*/  UIADD3 UR4, UR39, 0x1, URZ ;  /* 0x0000000127047890 */ /* 0x000fc8000fffe03f */
[----:B------:R-:W-:Y:S02]  /*1690*/  UISETP.NE.AND UP0, UPT, UR4, 0x3, UPT ;  /* 0x000000030400788c */ /* 0x000fe4000bf05270 */
[----:B01----:R-:W-:Y:S02]  /*16a0*/  IMAD.U32 R0, RZ, RZ, UR4 ;  /* 0x00000004ff007e24 */ /* 0x003fe4000f8e00ff */
[----:B------:R-:W-:Y:S02]  /*16b0*/  USEL UR4, URZ, 0x1, UP0 ;  /* 0x000000013f047887 */ /* 0x000fe40008000000 */
[----:B------:R-:W-:Y:S02]  /*16c0*/  PLOP3.LUT P1, PT, PT, PT, UP0, 0x80, 0x0 ;  /* 0x000000000000781c */ /* 0x000fe40003f2f008 */
[----:B------:R-:W-:Y:S02]  /*16d0*/  ULOP3.LUT UR4, UR38, UR4, URZ, 0x3c, !UPT ;  /* 0x0000000426047292 */ /* 0x000fe4000f8e3c3f */
[----:B------:R-:W-:-:S04]  /*16e0*/  SEL R0, R0, RZ, P1 ;  /* 0x000000ff00007207 */ /* 0x000fc80000800000 */
[----:B------:R-:W-:Y:S01]  /*16f0*/  IMAD.U32 R9, RZ, RZ, UR4 ;  /* 0x00000004ff097e24 */ /* 0x000fe2000f8e00ff */
[----:B------:R-:W-:Y:S06]  /*1700*/  @!P0 BRA `(.L_x_21) ;  /* 0x0000000000048947 */ /* 0x000fec0003800000 */
[----:B------:R-:W-:Y:S01]  /*1710*/  BPT.TRAP 0x1 ;  /* 0x000000040000795c */ /* 0x000fe20000300000 */
.L_x_21:
[----:B------:R-:W-:Y:S01]  /*1720*/  IMAD.U32 R4, RZ, RZ, UR39 ;  /* 0x00000027ff047e24 */ /* 0x000fe2000f8e00ff */
[----:B------:R-:W-:Y:S02]  /*1730*/  LOP3.LUT P2, RZ, R93, 0x4, RZ, 0xc0, !PT ;  /* 0x000000045dff7812 */ /* 0x000fe4000784c0ff */
[----:B------:R-:W-:Y:S01]  /*1740*/  SHF.L.U32 R6, R9, 0x1f, RZ ;  /* 0x0000001f09067819 */ /* 0x000fe200000006ff */
[----:B------:R-:W-:-:S04]  /*1750*/  IMAD R3, R4, 0x2000, R95 ;  /* 0x0000200004037824 */ /* 0x000fc800078e025f */
[--C-:B------:R-:W-:Y:S02]  /*1760*/  IMAD R4, R3, 0x4, R24.reuse ;  /* 0x0000000403047824 */ /* 0x100fe400078e0218 */
[----:B------:R-:W-:Y:S02]  /*1770*/  IMAD R3, R0, 0x8, R24 ;  /* 0x0000000800037824 */ /* 0x000fe400078e0218 */
[C---:B------:R-:W-:Y:S02]  /*1780*/  VIADD R7, R4.reuse, 0x800 ;  /* 0x0000080004077836 */ /* 0x040fe40000000000 */
[----:B------:R-:W-:Y:S01]  /*1790*/  VIADD R5, R4, 0x890 ;  /* 0x0000089004057836 */ /* 0x000fe20000000000 */
[----:B------:R0:W1:Y:S01]  /*17a0*/  SYNCS.PHASECHK.TRANS64.TRYWAIT P1, [R3+URZ], R6 ;  /* 0x00000006030075a7 */ /* 0x000062000802017f */
[----:B------:R-:W-:Y:S01]  /*17b0*/  @P2 VIADD R5, R7, 0x70 ;  /* 0x0000007007052836 */ /* 0x000fe20000000000 */
[----:B------:R0:W2:Y:S06]  /*17c0*/  LDS R108, [R4+0x800] ;  /* 0x00080000046c7984 */ /* 0x0000ac0000000800 */
[----:B------:R-:W-:Y:S05]  /*17d0*/  WARPSYNC.ALL ;  /* 0x0000000000007948 */ /* 0x000fea0003800000 */
[----:B------:R-:W-:Y:S01]  /*17e0*/  LDS R109, [R4+0x1000] ;  /* 0x00100000046d7984 */ /* 0x000fe20000000800 */
[----:B------:R-:W-:-:S03]  /*17f0*/  ISETP.NE.AND P2, PT, RZ, UR41, PT ;  /* 0x00000029ff007c0c */ /* 0x000fc6000bf45270 */
[----:B------:R-:W-:Y:S04]  /*1800*/  LDS R112, [R4+0x900] ;  /* 0x0009000004707984 */ /* 0x000fe80000000800 */
[----:B------:R-:W-:Y:S04]  /*1810*/  LDS R113, [R4+0x1100] ;  /* 0x0011000004717984 */ /* 0x000fe80000000800 */
[----:B------:R-:W-:Y:S04]  /*1820*/  LDS R110, [R5] ;  /* 0x00000000056e7984 */ /* 0x000fe80000000800 */
[----:B------:R-:W2:Y:S04]  /*1830*/  LDS R111, [R5+0x800] ;  /* 0x00080000056f7984 */ /* 0x000ea80000000800 */
[----:B------:R-:W-:Y:S04]  /*1840*/  LDS R114, [R5+0x100] ;  /* 0x0001000005727984 */ /* 0x000fe80000000800 */
[----:B------:R-:W3:Y:S01]  /*1850*/  LDS R115, [R5+0x900] ;  /* 0x0009000005737984 */ /* 0x000ee20000000800 */
[----:B------:R-:W-:Y:S01]  /*1860*/  R2UR UR4, R25 ;  /* 0x00000000190472ca */ /* 0x000fe200000e0000 */
[----:B------:R-:W-:Y:S01]  /*1870*/  UMOV UR7, 0x40000040 ;  /* 0x4000004000077882 */ /* 0x000fe20000000000 */
[----:B--2---:R-:W-:Y:S01]  /*1880*/  WARPGROUP.ARRIVE ;  /* 0x00000000000079c5 */ /* 0x004fe20000000000 */
[----:B------:R-:W-:-:S10]  /*1890*/  UMOV UR11, 0x40000040 ;  /* 0x40000040000b7882 */ /* 0x000fd40000000000 */
[----:B------:R-:W-:-:S04]  /*18a0*/  USHF.R.U32.HI UR4, URZ, 0x4, UR4 ;  /* 0x000000043f047899 */ /* 0x000fc80008011604 */
[----:B------:R-:W-:-:S04]  /*18b0*/  ULOP3.LUT UR4, UR4, 0x3fff, URZ, 0xc0, !UPT ;  /* 0x00003fff04047892 */ /* 0x000fc8000f8ec03f */
[----:B------:R-:W-:-:S04]  /*18c0*/  ULOP3.LUT UR4, UR4, 0x10000, URZ, 0xfc, !UPT ;  /* 0x0001000004047892 */ /* 0x000fc8000f8efc3f */
[----:B------:R-:W-:-:S04]  /*18d0*/  ULEA UR6, UR39, UR4, 0xb ;  /* 0x0000000427067291 */ /* 0x000fc8000f8e583f */
[----:B------:R-:W-:-:S05]  /*18e0*/  UIADD3 UR8, UR6, 0x2, URZ ;  /* 0x0000000206087890 */ /* 0x000fca000fffe03f */
[----:B------:R-:W-:Y:S01]  /*18f0*/  HGMMA.64x128x8.F32.TF32 R24, R108, gdesc[UR4], RZ, !UPT, gsb0 ;  /* 0x05e000046c187df0 */ /* 0x000fe2000c0028ff */
[----:B------:R-:W-:Y:S01]  /*1900*/  UMOV UR7, 0x40000040 ;  /* 0x4000004000077882 */ /* 0x000fe20000000000 */
[----:B------:R-:W-:Y:S01]  /*1910*/  UMOV UR10, UR8 ;  /* 0x00000008000a7c82 */ /* 0x000fe20008000000 */
[----:B------:R-:W-:Y:S01]  /*1920*/  UIADD3 UR8, UR6, 0x4, URZ ;  /* 0x0000000406087890 */ /* 0x000fe2000fffe03f */
[----:B------:R-:W-:Y:S02]  /*1930*/  WARPGROUP.DEPBAR.LE gsb0, 0x0 ;  /* 0x00008000000079c5 */ /* 0x000fe40000010000 */
[----:B---3--:R-:W-:-:S06]  /*1940*/  WARPGROUP.ARRIVE ;  /* 0x00000000000079c5 */ /* 0x008fcc0000000000 */
[----:B------:R-:W-:Y:S01]  /*1950*/  HGMMA.64x128x8.F32.TF32 R24, R112, gdesc[UR8], R24, gsb0 ;  /* 0x05e0000870187df0 */ /* 0x000fe20008002818 */
[----:B------:R-:W-:Y:S01]  /*1960*/  UMOV UR10, UR8 ;  /* 0x00000008000a7c82 */ /* 0x000fe20008000000 */
[----:B------:R-:W-:Y:S01]  /*1970*/  UMOV UR11, 0x40000040 ;  /* 0x40000040000b7882 */ /* 0x000fe20000000000 */
[----:B------:R-:W-:Y:S01]  /*1980*/  UIADD3 UR8, UR6, 0x6, URZ ;  /* 0x0000000606087890 */ /* 0x000fe2000fffe03f */
[----:B------:R-:W-:Y:S02]  /*1990*/  WARPGROUP.DEPBAR.LE gsb0, 0x0 ;  /* 0x00008000000079c5 */ /* 0x000fe40000010000 */
[----:B------:R-:W-:Y:S04]  /*19a0*/  LDS R108, [R4+0xa00] ;  /* 0x000a0000046c7984 */ /* 0x000fe80000000800 */
[----:B------:R-:W-:Y:S04]  /*19b0*/  LDS R109, [R4+0x1200] ;  /* 0x00120000046d7984 */ /* 0x000fe80000000800 */
[----:B------:R-:W-:Y:S04]  /*19c0*/  LDS R110, [R5+0x200] ;  /* 0x00020000056e7984 */ /* 0x000fe80000000800 */
[----:B------:R-:W2:Y:S02]  /*19d0*/  LDS R111, [R5+0xa00] ;  /* 0x000a0000056f7984 */ /* 0x000ea40000000800 */
[----:B--2---:R-:W-:-:S06]  /*19e0*/  WARPGROUP.ARRIVE ;  /* 0x00000000000079c5 */ /* 0x004fcc0000000000 */
        /* <DEDUP_REMOVED lines=23> */
[----:B------:R-:W-:Y:S02]  /*1b60*/  UIADD3 UR8, UR6, 0x404, URZ ;  /* 0x0000040406087890 */ /* 0x000fe4000fffe03f */
        /* <DEDUP_REMOVED lines=10> */
[----:B------:R-:W-:Y:S02]  /*1c10*/  WARPGROUP.DEPBAR.LE gsb0, 0x0 ;  /* 0x00008000000079c5 */ /* 0x000fe40000010000 */
[----:B------:R-:W-:Y:S04]  /*1c20*/  LDS R108, [R4+0xe00] ;  /* 0x000e0000046c7984 */ /* 0x000fe80000000800 */
[----:B------:R-:W-:Y:S04]  /*1c30*/  LDS R109, [R4+0x1600] ;  /* 0x00160000046d7984 */ /* 0x000fe80000000800 */
[----:B------:R-:W-:Y:S04]  /*1c40*/  LDS R110, [R5+0x600] ;  /* 0x00060000056e7984 */ /* 0x000fe80000000800 */
[----:B------:R-:W2:Y:S02]  /*1c50*/  LDS R111, [R5+0xe00] ;  /* 0x000e0000056f7984 */ /* 0x000ea40000000800 */
[----:B--2---:R-:W-:-:S06]  /*1c60*/  WARPGROUP.ARRIVE ;  /* 0x00000000000079c5 */ /* 0x004fcc0000000000 */
[----:B------:R-:W-:Y:S03]  /*1c70*/  HGMMA.64x128x8.F32.TF32 R24, R108, gdesc[UR8], R24, gsb0 ;  /* 0x05e000086c187df0 */ /* 0x000fe60008002818 */
        /* <DEDUP_REMOVED lines=8> */
[----:B------:R-:W-:Y:S05]  /*1d00*/  @!P2 BRA `(.L_x_22) ;  /* 0x000000100010a947 */ /* 0x000fea0003800000 */
[----:B------:R-:W-:Y:S05]  /*1d10*/  @!P0 BRA `(.L_x_23) ;  /* 0x0000000000048947 */ /* 0x000fea0003800000 */
[----:B------:R-:W-:Y:S01]  /*1d20*/  BPT.TRAP 0x1 ;  /* 0x000000040000795c */ /* 0x000fe20000300000 */
.L_x_23:
[----:B-1----:R-:W-:Y:S05]  /*1d30*/  @P1 BRA `(.L_x_24) ;  /* 0x0000000000181947 */ /* 0x002fea0003800000 */
[----:B------:R-:W1:Y:S01]  /*1d40*/  S2UR UR6, SR_CgaCtaId ;  /* 0x00000000000679c3 */ /* 0x000e620000008800 */
[----:B------:R-:W-:Y:S02]  /*1d50*/  UMOV UR5, 0x400 ;  /* 0x0000040000057882 */ /* 0x000fe40000000000 */
[----:B-1----:R-:W-:-:S06]  /*1d60*/  ULEA UR5, UR6, UR5, 0x18 ;  /* 0x0000000506057291 */ /* 0x002fcc000f8ec03f */
[----:B0-----:R-:W-:-:S04]  /*1d70*/  LEA R3, R0, UR5, 0x3 ;  /* 0x0000000500037c11 */ /* 0x001fc8000f8e18ff */
[----:B------:R-:W0:Y:S02]  /*1d80*/  SYNCS.PHASECHK.TRANS64.TRYWAIT P1, [R3+URZ], R6 ;  /* 0x00000006030075a7 */ /* 0x000e24000802017f */
[----:B0-----:R-:W-:Y:S05]  /*1d90*/  @!P1 BRA `(.L_x_25) ;  /* 0x0000007400849947 */ /* 0x001fea0003800000 */
.L_x_24:
[----:B------:R-:W1:Y:S01]  /*1da0*/  S2UR UR6, SR_CgaCtaId ;  /* 0x00000000000679c3 */ /* 0x000e620000008800 */
[----:B0-----:R-:W-:Y:S01]  /*1db0*/  IMAD.SHL.U32 R6, R0, 0x2000, RZ ;  /* 0x0000200000067824 */ /* 0x001fe200078e00ff */
[----:B------:R-:W-:Y:S01]  /*1dc0*/  UMOV UR5, 0x400 ;  /* 0x0000040000057882 */ /* 0x000fe20000000000 */
[----:B------:R-:W-:Y:S02]  /*1dd0*/  LOP3.LUT P1, RZ, R93, 0x4, RZ, 0xc0, !PT ;  /* 0x000000045dff7812 */ /* 0x000fe4000782c0ff */
[----:B------:R-:W-:Y:S01]  /*1de0*/  IMAD.IADD R3, R95, 0x1, R6 ;  /* 0x000000015f037824 */ /* 0x000fe200078e0206 */
[----:B-1----:R-:W-:-:S03]  /*1df0*/  ULEA UR7, UR6, UR5, 0x18 ;  /* 0x0000000506077291 */ /* 0x002fc6000f8ec03f */
[----:B------:R-:W-:-:S03]  /*1e00*/  UMOV UR5, UR39 ;  /* 0x0000002700057c82 */ /* 0x000fc60008000000 */
[----:B------:R-:W-:-:S05]  /*1e10*/  LEA R3, R3, UR7, 0x2 ;  /* 0x0000000703037c11 */ /* 0x000fca000f8e10ff */
[C---:B------:R-:W-:Y:S01]  /*1e20*/  VIADD R5, R3.reuse, 0x800 ;  /* 0x0000080003057836 */ /* 0x040fe20000000000 */
[----:B------:R0:W1:Y:S01]  /*1e30*/  LDS R112, [R3+0x800] ;  /* 0x0008000003707984 */ /* 0x0000620000000800 */
[----:B------:R-:W-:Y:S02]  /*1e40*/  VIADD R4, R3, 0x890 ;  /* 0x0000089003047836 */ /* 0x000fe40000000000 */
[----:B------:R-:W-:Y:S01]  /*1e50*/  @P1 VIADD R4, R5, 0x70 ;  /* 0x0000007005041836 */ /* 0x000fe20000000000 */
[----:B------:R0:W2:Y:S01]  /*1e60*/  LDS R113, [R3+0x1000] ;  /* 0x0010000003717984 */ /* 0x0000a20000000800 */
[----:B------:R-:W3:Y:S03]  /*1e70*/  LDC R5, c[0x0][0x28c] ;  /* 0x0000a300ff057b82 */ /* 0x000ee60000000800 */
[----:B------:R0:W4:Y:S04]  /*1e80*/  LDS R114, [R4] ;  /* 0x0000000004727984 */ /* 0x0001280000000800 */
[----:B------:R0:W0:Y:S01]  /*1e90*/  LDS R115, [R4+0x800] ;  /* 0x0008000004737984 */ /* 0x0000220000000800 */
[----:B---3--:R-:W-:-:S13]  /*1ea0*/  ISETP.GE.AND P1, PT, R5, 0x81, PT ;  /* 0x000000810500780c */ /* 0x008fda0003f26270 */
[----:B012-4-:R-:W-:Y:S05]  /*1eb0*/  @!P1 BRA `(.L_x_26) ;  /* 0x0000000800189947 */ /* 0x017fea0003800000 */
[----:B------:R-:W-:Y:S01]  /*1ec0*/  R2UR UR9, R0 ;  /* 0x00000000000972ca */ /* 0x000fe200000e0000 */
[----:B------:R-:W-:Y:S01]  /*1ed0*/  IMAD.U32 R3, RZ, RZ, UR41 ;  /* 0x00000029ff037e24 */ /* 0x000fe2000f8e00ff */
[----:B------:R-:W-:-:S13]  /*1ee0*/  UMOV UR5, UR39 ;  /* 0x0000002700057c82 */ /* 0x000fda0008000000 */
.L_x_34:
[----:B------:R-:W-:-:S04]  /*1ef0*/  UIADD3 UR6, UR9, 0x1, URZ ;  /* 0x0000000109067890 */ /* 0x000fc8000fffe03f */
[----:B------:R-:W-:-:S04]  /*1f00*/  UISETP.NE.AND UP0, UPT, UR6, 0x3, UPT ;  /* 0x000000030600788c */ /* 0x000fc8000bf05270 */
[----:B------:R-:W-:Y:S02]  /*1f10*/  USEL UR7, URZ, 0x1, UP0 ;  /* 0x000000013f077887 */ /* 0x000fe40008000000 */
[----:B------:R-:W-:-:S04]  /*1f20*/  USEL UR6, UR6, URZ, UP0 ;  /* 0x0000003f06067287 */ /* 0x000fc80008000000 */
[----:B------:R-:W-:Y:S02]  /*1f30*/  LOP3.LUT R9, R9, UR7, RZ, 0x3c, !PT ;  /* 0x0000000709097c12 */ /* 0x000fe4000f8e3cff */
[----:B------:R-:W-:Y:S01]  /*1f40*/  IMAD.U32 R0, RZ, RZ, UR6 ;  /* 0x00000006ff007e24 */ /* 0x000fe2000f8e00ff */
[----:B0-----:R-:W-:Y:S06]  /*1f50*/  @!P0 BRA `(.L_x_27) ;  /* 0x0000000000048947 */ /* 0x001fec0003800000 */
[----:B------:R-:W-:Y:S01]  /*1f60*/  BPT.TRAP 0x1 ;  /* 0x000000040000795c */ /* 0x000fe20000300000 */
.L_x_27:
[----:B------:R-:W0:Y:S01]  /*1f70*/  S2UR UR6, SR_CgaCtaId ;  /* 0x00000000000679c3 */ /* 0x000e220000008800 */
[----:B------:R-:W-:Y:S01]  /*1f80*/  UMOV UR7, 0x400 ;  /* 0x0000040000077882 */ /* 0x000fe20000000000 */
[----:B------:R-:W-:Y:S01]  /*1f90*/  SHF.L.U32 R8, R9, 0x1f, RZ ;  /* 0x0000001f09087819 */ /* 0x000fe200000006ff */
[----:B------:R-:W-:Y:S02]  /*1fa0*/  ULEA UR8, UR9, UR4, 0xb ;  /* 0x0000000409087291 */ /* 0x000fe4000f8e583f */
[----:B------:R-:W-:Y:S01]  /*1fb0*/  IMAD.U32 R4, RZ, RZ, UR9 ;  /* 0x00000009ff047e24 */ /* 0x000fe2000f8e00ff */
[----:B------:R-:W-:Y:S01]  /*1fc0*/  UMOV UR11, 0x40000040 ;  /* 0x40000040000b7882 */ /* 0x000fe20000000000 */
[----:B------:R-:W-:Y:S02]  /*1fd0*/  LOP3.LUT P3, RZ, R93, 0x4, RZ, 0xc0, !PT ;  /* 0x000000045dff7812 */ /* 0x000fe4000786c0ff */
[----:B------:R-:W-:Y:S01]  /*1fe0*/  IMAD R4, R4, 0x2000, R95 ;  /* 0x0000200004047824 */ /* 0x000fe200078e025f */
[----:B------:R-:W-:Y:S01]  /*1ff0*/  UMOV UR10, UR8 ;  /* 0x00000008000a7c82 */ /* 0x000fe20008000000 */
[----:B0-----:R-:W-:-:S02]  /*2000*/  ULEA UR7, UR6, UR7, 0x18 ;  /* 0x0000000706077291 */ /* 0x001fc4000f8ec03f */
[----:B------:R-:W-:-:S04]  /*2010*/  UIADD3 UR6, UR8, 0x2, URZ ;  /* 0x0000000208067890 */ /* 0x000fc8000fffe03f */
[----:B------:R-:W-:Y:S02]  /*2020*/  LEA R7, R0, UR7, 0x3 ;  /* 0x0000000700077c11 */ /* 0x000fe4000f8e18ff */
[----:B------:R-:W-:Y:S02]  /*2030*/  LEA R6, R4, UR7, 0x2 ;  /* 0x0000000704067c11 */ /* 0x000fe4000f8e10ff */
[----:B------:R0:W1:Y:S01]  /*2040*/  SYNCS.PHASECHK.TRANS64.TRYWAIT P1, [R7+URZ], R8 ;  /* 0x00000008070075a7 */ /* 0x000062000802017f */
[----:B------:R-:W-:Y:S02]  /*2050*/  WARPGROUP.ARRIVE ;  /* 0x00000000000079c5 */ /* 0x000fe40000000000 */
[C---:B------:R-:W-:Y:S02]  /*2060*/  VIADD R4, R6.reuse, 0x900 ;  /* 0x0000090006047836 */ /* 0x040fe40000000000 */
[----:B------:R-:W-:Y:S02]  /*2070*/  VIADD R5, R6, 0x990 ;  /* 0x0000099006057836 */ /* 0x000fe40000000000 */
[----:B------:R-:W-:Y:S01]  /*2080*/  HGMMA.64x128x8.F32.TF32 R24, R112, gdesc[UR8], R24, gsb0 ;  /* 0x05e0000870187df0 */ /* 0x000fe20008002818 */
[----:B------:R-:W-:Y:S01]  /*2090*/  @P3 VIADD R5, R4, 0x70 ;  /* 0x0000007004053836 */ /* 0x000fe20000000000 */
[----:B------:R-:W-:Y:S01]  /*20a0*/  UMOV UR10, UR6 ;  /* 0x00000006000a7c82 */ /* 0x000fe20008000000 */
[----:B------:R-:W-:Y:S01]  /*20b0*/  UMOV UR11, 0x40000040 ;  /* 0x40000040000b7882 */ /* 0x000fe20000000000 */
[----:B------:R-:W-:-:S02]  /*20c0*/  WARPGROUP.DEPBAR.LE gsb0, 0x0 ;  /* 0x00008000000079c5 */ /* 0x000fc40000010000 */
[----:B------:R-:W-:Y:S04]  /*20d0*/  LDS R108, [R6+0x900] ;  /* 0x00090000066c7984 */ /* 0x000fe80000000800 */
[----:B------:R-:W-:Y:S04]  /*20e0*/  LDS R109, [R6+0x1100] ;  /* 0x00110000066d7984 */ /* 0x000fe80000000800 */
[----:B------:R-:W-:Y:S04]  /*20f0*/  LDS R110, [R5] ;  /* 0x00000000056e7984 */ /* 0x000fe80000000800 */
[----:B------:R-:W2:Y:S02]  /*2100*/  LDS R111, [R5+0x800] ;  /* 0x00080000056f7984 */ /* 0x000ea40000000800 */
[----:B--2---:R-:W-:-:S06]  /*2110*/  WARPGROUP.ARRIVE ;  /* 0x00000000000079c5 */ /* 0x004fcc0000000000 */
[----:B------:R-:W-:Y:S03]  /*2120*/  HGMMA.64x128x8.F32.TF32 R24, R108, gdesc[UR8], R24, gsb0 ;  /* 0x05e000086c187df0 */ /* 0x000fe60008002818 */
[----:B------:R-:W-:Y:S02]  /*2130*/  WARPGROUP.DEPBAR.LE gsb0, 0x0 ;  /* 0x00008000000079c5 */ /* 0x000fe40000010000 */
[----:B------:R0:W2:Y:S04]  /*2140*/  LDS R108, [R6+0xa00] ;  /* 0x000a0000066c7984 */ /* 0x0000a80000000800 */
[----:B------:R0:W3:Y:S04]  /*2150*/  LDS R109, [R6+0x1200] ;  /* 0x00120000066d7984 */ /* 0x0000e80000000800 */
[----:B------:R0:W4:Y:S04]  /*2160*/  LDS R110, [R5+0x100] ;  /* 0x00010000056e7984 */ /* 0x0001280000000800 */
[----:B------:R0:W0:Y:S01]  /*2170*/  LDS R111, [R5+0x900] ;  /* 0x00090000056f7984 */ /* 0x0000220000000800 */
[----:B-1----:R-:W-:Y:S05]  /*2180*/  @!P0 BRA `(.L_x_28) ;  /* 0x0000000000048947 */ /* 0x002fea0003800000 */
[----:B------:R-:W-:Y:S01]  /*2190*/  BPT.TRAP 0x1 ;  /* 0x000000040000795c */ /* 0x000fe20000300000 */
.L_x_28:
[----:B------:R-:W-:Y:S01]  /*21a0*/  ULEA UR6, UR5, UR7, 0x3 ;  /* 0x0000000705067291 */ /* 0x000fe2000f8e183f */
[----:B------:R-:W-:-:S03]  /*21b0*/  ISETP.GT.U32.AND P2, PT, R18, 0x1, PT ;  /* 0x000000011200780c */ /* 0x000fc60003f44070 */
[----:B------:R-:W-:-:S04]  /*21c0*/  UIADD3 UR6, UR6, 0x18, URZ ;  /* 0x0000001806067890 */ /* 0x000fc8000fffe03f */
[----:B------:R-:W-:-:S09]  /*21d0*/  UPRMT UR6, URZ, 0x654, UR6 ;  /* 0x000006543f067896 */ /* 0x000fd20008000006 */
[----:B------:R-:W-:Y:S01]  /*21e0*/  SYNCS.ARRIVE.TRANS64.RED.A1T0 RZ, [UR6], RZ ;  /* 0x000000ffffff79a7 */ /* 0x000fe20008100406 */
[----:B------:R-:W-:Y:S05]  /*21f0*/  @P2 BRA `(.L_x_29) ;  /* 0x0000000000042947 */ /* 0x000fea0003800000 */
[----:B------:R-:W-:Y:S01]  /*2200*/  BPT.TRAP 0x1 ;  /* 0x000000040000795c */ /* 0x000fe20000300000 */
.L_x_29:
[----:B------:R-:W-:Y:S01]  /*2210*/  UIADD3 UR6, UR8, 0x4, URZ ;  /* 0x0000000408067890 */ /* 0x000fe2000fffe03f */
[----:B0-234-:R-:W-:Y:S01]  /*2220*/  WARPGROUP.ARRIVE ;  /* 0x00000000000079c5 */ /* 0x01dfe20000000000 */
[----:B------:R-:W-:Y:S01]  /*2230*/  UMOV UR11, 0x40000040 ;  /* 0x40000040000b7882 */ /* 0x000fe20000000000 */
[----:B------:R-:W-:-:S04]  /*2240*/  UIADD3 UR5, UR5, 0x1, URZ ;  /* 0x0000000105057890 */ /* 0x000fc8000fffe03f */
[----:B------:R-:W-:Y:S01]  /*2250*/  UMOV UR10, UR6 ;  /* 0x00000006000a7c82 */ /* 0x000fe20008000000 */
[----:B------:R-:W-:Y:S02]  /*2260*/  UIADD3 UR6, UR8, 0x6, URZ ;  /* 0x0000000608067890 */ /* 0x000fe4000fffe03f */
[----:B------:R-:W-:Y:S01]  /*2270*/  HGMMA.64x128x8.F32.TF32 R24, R108, gdesc[UR8], R24, gsb0 ;  /* 0x05e000086c187df0 */ /* 0x000fe20008002818 */
[----:B------:R-:W-:Y:S01]  /*2280*/  UMOV UR11, 0x40000040 ;  /* 0x40000040000b7882 */ /* 0x000fe20000000000 */
[----:B------:R-:W-:-:S03]  /*2290*/  UISETP.NE.AND UP0, UPT, UR5, 0x3, UPT ;  /* 0x000000030500788c */ /* 0x000fc6000bf05270 */
[----:B------:R-:W-:Y:S01]  /*22a0*/  UMOV UR10, UR6 ;  /* 0x00000006000a7c82 */ /* 0x000fe20008000000 */
[----:B------:R-:W-:Y:S02]  /*22b0*/  UIADD3 UR6, UR8, 0x400, URZ ;  /* 0x0000040008067890 */ /* 0x000fe4000fffe03f */
[----:B------:R-:W-:Y:S01]  /*22c0*/  USEL UR5, UR5, URZ, UP0 ;  /* 0x0000003f05057287 */ /* 0x000fe20008000000 */
[----:B------:R-:W-:Y:S02]  /*22d0*/  WARPGROUP.DEPBAR.LE gsb0, 0x0 ;  /* 0x00008000000079c5 */ /* 0x000fe40000010000 */
[----:B------:R-:W-:Y:S04]  /*22e0*/  LDS R108, [R6+0xb00] ;  /* 0x000b0000066c7984 */ /* 0x000fe80000000800 */
[----:B------:R-:W-:Y:S04]  /*22f0*/  LDS R109, [R6+0x1300] ;  /* 0x00130000066d7984 */ /* 0x000fe80000000800 */
[----:B------:R-:W-:Y:S04]  /*2300*/  LDS R110, [R5+0x200] ;  /* 0x00020000056e7984 */ /* 0x000fe80000000800 */
[----:B------:R-:W0:Y:S02]  /*2310*/  LDS R111, [R5+0xa00] ;  /* 0x000a0000056f7984 */ /* 0x000e240000000800 */
[----:B0-----:R-:W-:-:S06]  /*2320*/  WARPGROUP.ARRIVE ;  /* 0x00000000000079c5 */ /* 0x001fcc0000000000 */
        /* <DEDUP_REMOVED lines=23> */
[----:B------:R-:W-:Y:S02]  /*24a0*/  WARPGROUP.DEPBAR.LE gsb0, 0x0 ;  /* 0x00008000000079c5 */ /* 0x000fe40000010000 */
[----:B------:R-:W-:Y:S04]  /*24b0*/  LDS R108, [R6+0xe00] ;  /* 0x000e0000066c7984 */ /* 0x000fe80000000800 */
[----:B------:R-:W-:Y:S04]  /*24c0*/  LDS R109, [R6+0x1600] ;  /* 0x00160000066d7984 */ /* 0x000fe80000000800 */
[----:B------:R-:W-:Y:S04]  /*24d0*/  LDS R110, [R5+0x500] ;  /* 0x00050000056e7984 */ /* 0x000fe80000000800 */
[----:B------:R-:W0:Y:S02]  /*24e0*/  LDS R111, [R5+0xd00] ;  /* 0x000d0000056f7984 */ /* 0x000e240000000800 */
[----:B0-----:R-:W-:-:S06]  /*24f0*/  WARPGROUP.ARRIVE ;  /* 0x00000000000079c5 */ /* 0x001fcc0000000000 */
[----:B------:R-:W-:Y:S03]  /*2500*/  HGMMA.64x128x8.F32.TF32 R24, R108, gdesc[UR8], R24, gsb0 ;  /* 0x05e000086c187df0 */ /* 0x000fe60008002818 */
[----:B------:R-:W-:Y:S02]  /*2510*/  WARPGROUP.DEPBAR.LE gsb0, 0x0 ;  /* 0x00008000000079c5 */ /* 0x000fe40000010000 */
[----:B------:R0:W1:Y:S04]  /*2520*/  LDS R108, [R6+0xf00] ;  /* 0x000f0000066c7984 */ /* 0x0000680000000800 */
[----:B------:R0:W2:Y:S04]  /*2530*/  LDS R109, [R6+0x1700] ;  /* 0x00170000066d7984 */ /* 0x0000a80000000800 */
[----:B------:R0:W3:Y:S04]  /*2540*/  LDS R110, [R5+0x600] ;  /* 0x00060000056e7984 */ /* 0x0000e80000000800 */
[----:B------:R0:W4:Y:S01]  /*2550*/  LDS R111, [R5+0xe00] ;  /* 0x000e0000056f7984 */ /* 0x0001220000000800 */
[----:B------:R-:W-:Y:S05]  /*2560*/  @!P0 BRA `(.L_x_30) ;  /* 0x0000000000048947 */ /* 0x000fea0003800000 */
[----:B------:R-:W-:Y:S01]  /*2570*/  BPT.TRAP 0x1 ;  /* 0x000000040000795c */ /* 0x000fe20000300000 */
.L_x_30:
[----:B0-----:R-:W-:Y:S01]  /*2580*/  IMAD.SHL.U32 R6, R0, 0x2000, RZ ;  /* 0x0000200000067824 */ /* 0x001fe200078e00ff */
[----:B------:R-:W-:Y:S03]  /*2590*/  BSSY B0, `(.L_x_31) ;  /* 0x0000009000007945 */ /* 0x000fe60003800000 */
[----:B------:R-:W-:-:S05]  /*25a0*/  IMAD.IADD R4, R95, 0x1, R6 ;  /* 0x000000015f047824 */ /* 0x000fca00078e0206 */
[----:B------:R-:W-:-:S05]  /*25b0*/  LEA R5, R4, UR7, 0x2 ;  /* 0x0000000704057c11 */ /* 0x000fca000f8e10ff */
[C---:B------:R-:W-:Y:S02]  /*25c0*/  VIADD R10, R5.reuse, 0x800 ;  /* 0x00000800050a7836 */ /* 0x040fe40000000000 */
[----:B------:R-:W-:Y:S02]  /*25d0*/  VIADD R4, R5, 0x890 ;  /* 0x0000089005047836 */ /* 0x000fe40000000000 */
[----:B------:R-:W-:Y:S01]  /*25e0*/  @P3 VIADD R4, R10, 0x70 ;  /* 0x000000700a043836 */ /* 0x000fe20000000000 */
[----:B------:R-:W-:Y:S06]  /*25f0*/  @P1 BRA `(.L_x_32) ;  /* 0x0000000000081947 */ /* 0x000fec0003800000 */
[----:B------:R-:W0:Y:S02]  /*2600*/  SYNCS.PHASECHK.TRANS64.TRYWAIT P1, [R7+URZ], R8 ;  /* 0x00000008070075a7 */ /* 0x000e24000802017f */
[----:B0-----:R-:W-:Y:S05]  /*2610*/  @!P1 BRA `(.L_x_33) ;  /* 0x0000006c00789947 */ /* 0x001fea0003800000 */
.L_x_32:
[----:B------:R-:W-:Y:S05]  /*2620*/  BSYNC B0 ;  /* 0x0000000000007941 */ /* 0x000fea0003800000 */
.L_x_31:
[----:B------:R0:W0:Y:S01]  /*2630*/  LDS R112, [R5+0x800] ;  /* 0x0008000005707984 */ /* 0x0000220000000800 */
[----:B------:R-:W-:Y:S05]  /*2640*/  WARPSYNC.ALL ;  /* 0x0000000000007948 */ /* 0x000fea0003800000 */
[----:B------:R0:W0:Y:S04]  /*2650*/  LDS R113, [R5+0x1000] ;  /* 0x0010000005717984 */ /* 0x0000280000000800 */
[----:B------:R0:W0:Y:S04]  /*2660*/  LDS R114, [R4] ;  /* 0x0000000004727984 */ /* 0x0000280000000800 */
[----:B------:R0:W0:Y:S01]  /*2670*/  LDS R115, [R4+0x800] ;  /* 0x0008000004737984 */ /* 0x0000220000000800 */
[----:B------:R-:W-:Y:S01]  /*2680*/  UIADD3 UR6, UR8, 0x406, URZ ;  /* 0x0000040608067890 */ /* 0x000fe2000fffe03f */
[----:B-1234-:R-:W-:Y:S01]  /*2690*/  WARPGROUP.ARRIVE ;  /* 0x00000000000079c5 */ /* 0x01efe20000000000 */
[----:B------:R-:W-:Y:S01]  /*26a0*/  UMOV UR11, 0x40000040 ;  /* 0x40000040000b7882 */ /* 0x000fe20000000000 */
[C---:B------:R-:W-:Y:S01]  /*26b0*/  ISETP.GT.AND P1, PT, R3.reuse, 0x2, PT ;  /* 0x000000020300780c */ /* 0x040fe20003f24270 */
[----:B------:R-:W-:Y:S01]  /*26c0*/  VIADD R3, R3, 0xffffffff ;  /* 0xffffffff03037836 */ /* 0x000fe20000000000 */
[----:B------:R-:W-:-:S02]  /*26d0*/  R2UR UR9, R0 ;  /* 0x00000000000972ca */ /* 0x000fc400000e0000 */
[----:B------:R-:W-:-:S11]  /*26e0*/  UMOV UR10, UR6 ;  /* 0x00000006000a7c82 */ /* 0x000fd60008000000 */
[----:B------:R-:W-:Y:S03]  /*26f0*/  HGMMA.64x128x8.F32.TF32 R24, R108, gdesc[UR8], R24, gsb0 ;  /* 0x05e000086c187df0 */ /* 0x000fe60008002818 */
[----:B------:R-:W-:Y:S02]  /*2700*/  WARPGROUP.DEPBAR.LE gsb0, 0x0 ;  /* 0x00008000000079c5 */ /* 0x000fe40000010000 */
[----:B------:R-:W-:Y:S05]  /*2710*/  @P1 BRA `(.L_x_34) ;  /* 0xfffffff400f41947 */ /* 0x000fea000383ffff */
.L_x_26:
[----:B0-----:R-:W-:Y:S01]  /*2720*/  IMAD.MOV.U32 R5, RZ, RZ, 0x40000040 ;  /* 0x40000040ff057424 */ /* 0x001fe200078e00ff */
[----:B------:R-:W-:Y:S01]  /*2730*/  LEA R4, R0, UR4, 0xb ;  /* 0x0000000400047c11 */ /* 0x000fe2000f8e58ff */
[----:B------:R-:W-:Y:S01]  /*2740*/  WARPGROUP.ARRIVE ;  /* 0x00000000000079c5 */ /* 0x000fe20000000000 */
[----:B------:R-:W-:Y:S01]  /*2750*/  IMAD.IADD R6, R95, 0x1, R6 ;  /* 0x000000015f067824 */ /* 0x000fe200078e0206 */
[----:B------:R-:W-:Y:S01]  /*2760*/  LOP3.LUT P1, RZ, R93, 0x4, RZ, 0xc0, !PT ;  /* 0x000000045dff7812 */ /* 0x000fe2000782c0ff */
[----:B------:R-:W-:Y:S01]  /*2770*/  IMAD.MOV.U32 R7, RZ, RZ, 0x40000040 ;  /* 0x40000040ff077424 */ /* 0x000fe200078e00ff */
[----:B------:R-:W-:Y:S02]  /*2780*/  R2UR UR10, R4 ;  /* 0x00000000040a72ca */ /* 0x000fe400000e0000 */
[----:B------:R-:W-:Y:S02]  /*2790*/  R2UR UR11, R5 ;  /* 0x00000000050b72ca */ /* 0x000fe400000e0000 */
[----:B------:R-:W-:-:S05]  /*27a0*/  LEA R3, R6, UR7, 0x2 ;  /* 0x0000000706037c11 */ /* 0x000fca000f8e10ff */
[C---:B------:R-:W-:Y:S02]  /*27b0*/  VIADD R6, R3.reuse, 0x900 ;  /* 0x0000090003067836 */ /* 0x040fe40000000000 */
[----:B------:R-:W-:Y:S02]  /*27c0*/  VIADD R0, R3, 0x990 ;  /* 0x0000099003007836 */ /* 0x000fe40000000000 */
[----:B------:R-:W-:Y:S02]  /*27d0*/  @P1 VIADD R0, R6, 0x70 ;  /* 0x0000007006001836 */ /* 0x000fe40000000000 */
[----:B------:R-:W-:Y:S01]  /*27e0*/  HGMMA.64x128x8.F32.TF32 R24, R112, gdesc[UR8], R24, gsb0 ;  /* 0x05e0000870187df0 */ /* 0x000fe20008002818 */
[----:B------:R-:W-:Y:S01]  /*27f0*/  VIADD R6, R4, 0x2 ;  /* 0x0000000204067836 */ /* 0x000fe20000000000 */
[----:B------:R-:W-:-:S04]  /*2800*/  R2UR UR11, R7 ;  /* 0x00000000070b72ca */ /* 0x000fc800000e0000 */
[----:B------:R-:W-:Y:S01]  /*2810*/  R2UR UR10, R6 ;  /* 0x00000000060a72ca */ /* 0x000fe200000e0000 */
[----:B------:R-:W-:Y:S02]  /*2820*/  WARPGROUP.DEPBAR.LE gsb0, 0x0 ;  /* 0x00008000000079c5 */ /* 0x000fe40000010000 */
[----:B------:R-:W-:Y:S04]  /*2830*/  LDS R108, [R3+0x900] ;  /* 0x00090000036c7984 */ /* 0x000fe80000000800 */
[----:B------:R-:W-:Y:S04]  /*2840*/  LDS R109, [R3+0x1100] ;  /* 0x00110000036d7984 */ /* 0x000fe80000000800 */
[----:B------:R-:W-:Y:S04]  /*2850*/  LDS R110, [R0] ;  /* 0x00000000006e7984 */ /* 0x000fe80000000800 */
        /* <DEDUP_REMOVED lines=10> */
.L_x_35:
[----:B------:R-:W-:Y:S01]  /*2900*/  ULEA UR4, UR5, UR7, 0x3 ;  /* 0x0000000705047291 */ /* 0x000fe2000f8e183f */
[----:B------:R-:W-:-:S03]  /*2910*/  ISETP.GT.U32.AND P1, PT, R18, 0x1, PT ;  /* 0x000000011200780c */ /* 0x000fc60003f24070 */
[----:B------:R-:W-:-:S04]  /*2920*/  UIADD3 UR4, UR4, 0x18, URZ ;  /* 0x0000001804047890 */ /* 0x000fc8000fffe03f */
[----:B------:R-:W-:-:S09]  /*2930*/  UPRMT UR4, URZ, 0x654, UR4 ;  /* 0x000006543f047896 */ /* 0x000fd20008000004 */
[----:B------:R-:W-:Y:S01]  /*2940*/  SYNCS.ARRIVE.TRANS64.RED.A1T0 RZ, [UR4], RZ ;  /* 0x000000ffffff79a7 */ /* 0x000fe20008100404 */
[----:B------:R-:W-:Y:S05]  /*2950*/  @P1 BRA `(.L_x_36) ;  /* 0x0000000000041947 */ /* 0x000fea0003800000 */
[----:B------:R-:W-:Y:S01]  /*2960*/  BPT.TRAP 0x1 ;  /* 0x000000040000795c */ /* 0x000fe20000300000 */
.L_x_36:
[----:B------:R-:W-:Y:S01]  /*2970*/  VIADD R6, R4, 0x4 ;  /* 0x0000000404067836 */ /* 0x000fe20000000000 */
[----:B-1234-:R-:W-:Y:S01]  /*2980*/  WARPGROUP.ARRIVE ;  /* 0x00000000000079c5 */ /* 0x01efe20000000000 */
[----:B------:R-:W-:Y:S02]  /*2990*/  IMAD.MOV.U32 R7, RZ, RZ, 0x40000040 ;  /* 0x40000040ff077424 */ /* 0x000fe400078e00ff */
[----:B------:R-:W-:Y:S01]  /*29a0*/  IMAD.MOV.U32 R5, RZ, RZ, 0x40000040 ;  /* 0x40000040ff057424 */ /* 0x000fe200078e00ff */
[----:B------:R-:W-:Y:S01]  /*29b0*/  R2UR UR6, R6 ;  /* 0x00000000060672ca */ /* 0x000fe200000e0000 */
[----:B------:R-:W-:Y:S01]  /*29c0*/  VIADD R6, R4, 0x6 ;  /* 0x0000000604067836 */ /* 0x000fe20000000000 */
[----:B------:R-:W-:Y:S01]  /*29d0*/  R2UR UR7, R7 ;  /* 0x00000000070772ca */ /* 0x000fe200000e0000 */
[----:B------:R-:W-:-:S12]  /*29e0*/  IMAD.MOV.U32 R7, RZ, RZ, 0x40000040 ;  /* 0x40000040ff077424 */ /* 0x000fd800078e00ff */
[----:B------:R-:W-:Y:S01]  /*29f0*/  HGMMA.64x128x8.F32.TF32 R24, R108, gdesc[UR4], R24, gsb0 ;  /* 0x05e000046c187df0 */ /* 0x000fe20008002818 */
[----:B------:R-:W-:Y:S01]  /*2a00*/  R2UR UR6, R6 ;  /* 0x00000000060672ca */ /* 0x000fe200000e0000 */
[----:B------:R-:W-:Y:S01]  /*2a10*/  VIADD R6, R4, 0x400 ;  /* 0x0000040004067836 */ /* 0x000fe20000000000 */
[----:B------:R-:W-:Y:S01]  /*2a20*/  R2UR UR7, R7 ;  /* 0x00000000070772ca */ /* 0x000fe200000e0000 */
[----:B------:R-:W-:Y:S01]  /*2a30*/  IMAD.MOV.U32 R7, RZ, RZ, 0x40000040 ;  /* 0x40000040ff077424 */ /* 0x000fe200078e00ff */
[----:B------:R-:W-:Y:S02]  /*2a40*/  WARPGROUP.DEPBAR.LE gsb0, 0x0 ;  /* 0x00008000000079c5 */ /* 0x000fe40000010000 */
[----:B------:R-:W-:Y:S04]  /*2a50*/  LDS R108, [R3+0xb00] ;  /* 0x000b0000036c7984 */ /* 0x000fe80000000800 */
[----:B------:R-:W-:Y:S04]  /*2a60*/  LDS R109, [R3+0x1300] ;  /* 0x00130000036d7984 */ /* 0x000fe80000000800 */
[----:B------:R-:W-:Y:S04]  /*2a70*/  LDS R110, [R0+0x200] ;  /* 0x00020000006e7984 */ /* 0x000fe80000000800 */
[----:B------:R-:W1:Y:S02]  /*2a80*/  LDS R111, [R0+0xa00] ;  /* 0x000a0000006f7984 */ /* 0x000e640000000800 */
[----:B-1----:R-:W-:-:S06]  /*2a90*/  WARPGROUP.ARRIVE ;  /* 0x00000000000079c5 */ /* 0x002fcc0000000000 */
        /* <DEDUP_REMOVED lines=13> */
[C---:B------:R-:W-:Y:S01]  /*2b70*/  VIADD R6, R4.reuse, 0x404 ;  /* 0x0000040404067836 */ /* 0x040fe20000000000 */
[----:B------:R-:W-:Y:S01]  /*2b80*/  R2UR UR7, R7 ;  /* 0x00000000070772ca */ /* 0x000fe200000e0000 */
[----:B------:R-:W-:Y:S02]  /*2b90*/  IMAD.MOV.U32 R7, RZ, RZ, 0x40000040 ;  /* 0x40000040ff077424 */ /* 0x000fe400078e00ff */
[----:B------:R-:W-:Y:S01]  /*2ba0*/  VIADD R4, R4, 0x406 ;  /* 0x0000040604047836 */ /* 0x000fe20000000000 */
[----:B------:R-:W-:Y:S02]  /*2bb0*/  WARPGROUP.DEPBAR.LE gsb0, 0x0 ;  /* 0x00008000000079c5 */ /* 0x000fe40000010000 */
[----:B------:R-:W-:Y:S04]  /*2bc0*/  LDS R108, [R3+0xd00] ;  /* 0x000d0000036c7984 */ /* 0x000fe80000000800 */
[----:B------:R-:W-:Y:S04]  /*2bd0*/  LDS R109, [R3+0x1500] ;  /* 0x00150000036d7984 */ /* 0x000fe80000000800 */
[----:B------:R-:W-:Y:S04]  /*2be0*/  LDS R110, [R0+0x400] ;  /* 0x00040000006e7984 */ /* 0x000fe80000000800 */
[----:B------:R-:W1:Y:S02]  /*2bf0*/  LDS R111, [R0+0xc00] ;  /* 0x000c0000006f7984 */ /* 0x000e640000000800 */
[----:B-1----:R-:W-:-:S06]  /*2c00*/  WARPGROUP.ARRIVE ;  /* 0x00000000000079c5 */ /* 0x002fcc0000000000 */
[----:B------:R-:W-:Y:S01]  /*2c10*/  HGMMA.64x128x8.F32.TF32 R24, R108, gdesc[UR4], R24, gsb0 ;  /* 0x05e000046c187df0 */ /* 0x000fe20008002818 */
[----:B------:R-:W-:Y:S02]  /*2c20*/  R2UR UR6, R6 ;  /* 0x00000000060672ca */ /* 0x000fe400000e0000 */
[----:B------:R-:W-:Y:S01]  /*2c30*/  R2UR UR7, R7 ;  /* 0x00000000070772ca */ /* 0x000fe200000e0000 */
        /* <DEDUP_REMOVED lines=15> */
[----:B------:R-:W-:Y:S03]  /*2d30*/  HGMMA.64x128x8.F32.TF32 R24, R108, gdesc[UR4], R24, gsb0 ;  /* 0x05e000046c187df0 */ /* 0x000fe60008002818 */
[----:B------:R-:W-:Y:S02]  /*2d40*/  WARPGROUP.DEPBAR.LE gsb0, 0x0 ;  /* 0x00008000000079c5 */ /* 0x000fe40000010000 */
.L_x_22:
[----:B------:R-:W-:Y:S05]  /*2d50*/  @!P0 BRA `(.L_x_37) ;  /* 0x0000000000048947 */ /* 0x000fea0003800000 */
[----:B------:R-:W-:Y:S01]  /*2d60*/  BPT.TRAP 0x1 ;  /* 0x000000040000795c */ /* 0x000fe20000300000 */
.L_x_37:
[----:B------:R-:W2:Y:S01]  /*2d70*/  S2UR UR7, SR_CgaCtaId ;  /* 0x00000000000779c3 */ /* 0x000ea20000008800 */
[----:B------:R-:W-:Y:S01]  /*2d80*/  UIADD3 UR6, UR41, UR39, URZ ;  /* 0x0000002729067290 */ /* 0x000fe2000fffe03f */
[----:B------:R-:W-:-:S03]  /*2d90*/  ISETP.GT.U32.AND P0, PT, R18, 0x1, PT ;  /* 0x000000011200780c */ /* 0x000fc60003f04070 */
[----:B------:R-:W-:-:S04]  /*2da0*/  UIMAD.WIDE.U32 UR4, UR6, -0x55555555, URZ ;  /* 0xaaaaaaab060478a5 */ /* 0x000fc8000f8e003f */
[----:B------:R-:W-:-:S03]  /*2db0*/  USHF.R.U32.HI UR4, URZ, 0x1, UR5 ;  /* 0x000000013f047899 */ /* 0x000fc60008011605 */
[----:B------:R-:W-:Y:S01]  /*2dc0*/  UMOV UR5, 0x400 ;  /* 0x0000040000057882 */ /* 0x000fe20000000000 */
[----:B------:R-:W-:Y:S02]  /*2dd0*/  UIMAD UR6, UR4, -0x3, UR6 ;  /* 0xfffffffd040678a4 */ /* 0x000fe4000f8e0206 */
[----:B--2---:R-:W-:-:S04]  /*2de0*/  ULEA UR5, UR7, UR5, 0x18 ;  /* 0x0000000507057291 */ /* 0x004fc8000f8ec03f */
[----:B------:R-:W-:-:S04]  /*2df0*/  ULEA UR6, UR6, UR5, 0x3 ;  /* 0x0000000506067291 */ /* 0x000fc8000f8e183f */
[----:B------:R-:W-:-:S04]  /*2e00*/  UIADD3 UR6, UR6, 0x18, URZ ;  /* 0x0000001806067890 */ /* 0x000fc8000fffe03f */
[----:B------:R-:W-:-:S09]  /*2e10*/  UPRMT UR6, URZ, 0x654, UR6 ;  /* 0x000006543f067896 */ /* 0x000fd20008000006 */
[----:B------:R-:W-:Y:S01]  /*2e20*/  SYNCS.ARRIVE.TRANS64.RED.A1T0 RZ, [UR6], RZ ;  /* 0x000000ffffff79a7 */ /* 0x000fe20008100406 */
[----:B------:R-:W-:Y:S05]  /*2e30*/  @P0 BRA `(.L_x_38) ;  /* 0x0000000000040947 */ /* 0x000fea0003800000 */
[----:B------:R-:W-:Y:S01]  /*2e40*/  BPT.TRAP 0x1 ;  /* 0x000000040000795c */ /* 0x000fe20000300000 */
.L_x_38:
[----:B------:R-:W-:Y:S01]  /*2e50*/  IMAD.SHL.U32 R104, R104, 0x80, RZ ;  /* 0x0000008068687824 */ /* 0x000fe200078e00ff */
[----:B------:R-:W-:Y:S01]  /*2e60*/  UIADD3 UR39, UR40, UR39, URZ ;  /* 0x0000002728277290 */ /* 0x000fe2000fffe03f */
[----:B------:R-:W-:Y:S01]  /*2e70*/  SHF.R.S32.HI R11, RZ, 0x1f, R89 ;  /* 0x0000001fff0b7819 */ /* 0x000fe20000011459 */
[----:B------:R-:W-:Y:S01]  /*2e80*/  UISETP.GE.U32.AND UP1, UPT, UR40, 0x3, UPT ;  /* 0x000000032800788c */ /* 0x000fe2000bf26070 */
[----:B0-----:R-:W-:Y:S01]  /*2e90*/  IMAD.SHL.U32 R3, R103, 0x80, RZ ;  /* 0x0000008067037824 */ /* 0x001fe200078e00ff */
[----:B------:R-:W-:Y:S01]  /*2ea0*/  ULDC UR7, c[0x0][0x288] ;  /* 0x0000a20000077ab9 */ /* 0x000fe20000000800 */
[C---:B------:R-:W-:Y:S01]  /*2eb0*/  LOP3.LUT R8, R104.reuse, 0x6, R99, 0xf8, !PT ;  /* 0x0000000668087812 */ /* 0x040fe200078ef863 */
[----:B------:R-:W-:Y:S01]  /*2ec0*/  UISETP.GT.U32.AND UP0, UPT, UR39, 0x2, UPT ;  /* 0x000000022700788c */ /* 0x000fe2000bf04070 */
[----:B------:R-:W-:Y:S01]  /*2ed0*/  ISETP.GE.AND P0, PT, R104, UR7, PT ;  /* 0x0000000768007c0c */ /* 0x000fe2000bf06270 */
[----:B------:R-:W-:Y:S01]  /*2ee0*/  ULDC.64 UR4, c[0x0][0x5d0] ;  /* 0x0001740000047ab9 */ /* 0x000fe20000000a00 */
[--C-:B------:R-:W-:Y:S01]  /*2ef0*/  SHF.R.S32.HI R9, RZ, 0x1f, R8.reuse ;  /* 0x0000001fff097819 */ /* 0x100fe20000011408 */
[----:B------:R-:W-:Y:S01]  /*2f00*/  ULDC UR10, c[0x0][0x284] ;  /* 0x0000a100000a7ab9 */ /* 0x000fe20000000800 */
[----:B------:R-:W-:Y:S01]  /*2f10*/  IMAD R0, R11, UR4, RZ ;  /* 0x000000040b007c24 */ /* 0x000fe2000f8e02ff */
[----:B------:R-:W-:Y:S01]  /*2f20*/  UISETP.LT.U32.AND UP0, UPT, UR40, 0x3, UP0 ;  /* 0x000000032800788c */ /* 0x000fe20008701070 */
[----:B------:R-:W-:Y:S01]  /*2f30*/  ISETP.GE.OR P0, PT, R3, UR10, P0 ;  /* 0x0000000a03007c0c */ /* 0x000fe20008706670 */
[----:B------:R-:W-:Y:S01]  /*2f40*/  IMAD.WIDE.U32 R4, R89, UR4, R8 ;  /* 0x0000000459047c25 */ /* 0x000fe2000f8e0008 */
[----:B------:R-:W-:Y:S01]  /*2f50*/  ULDC.64 UR8, c[0x0][0x5c8] ;  /* 0x0001720000087ab9 */ /* 0x000fe20000000a00 */
[----:B------:R-:W-:-:S02]  /*2f60*/  USEL UR6, URZ, 0x1, !UP0 ;  /* 0x000000013f067887 */ /* 0x000fc4000c000000 */
[----:B------:R-:W-:Y:S01]  /*2f70*/  IMAD R7, R89, UR5, R0 ;  /* 0x0000000559077c24 */ /* 0x000fe2000f8e0200 */
[----:B------:R-:W-:Y:S01]  /*2f80*/  @UP1 UIMAD.WIDE.U32 UR4, UR39, -0x55555555, URZ ;  /* 0xaaaaaaab270418a5 */ /* 0x000fe2000f8e003f */
[----:B------:R-:W-:Y:S01]  /*2f90*/  IMAD.WIDE R22, R103, 0x80, R90 ;  /* 0x0000008067167825 */ /* 0x000fe200078e025a */
[----:B------:R-:W-:Y:S02]  /*2fa0*/  ULOP3.LUT UR38, UR38, UR6, URZ, 0x3c, !UPT ;  /* 0x0000000626267292 */ /* 0x000fe4000f8e3c3f */
[----:B------:R-:W-:Y:S01]  /*2fb0*/  @UP1 USHF.R.U32.HI UR4, URZ, 0x1, UR5 ;  /* 0x000000013f041899 */ /* 0x000fe20008011605 */
[----:B------:R-:W-:Y:S02]  /*2fc0*/  IMAD.IADD R5, R5, 0x1, R7 ;  /* 0x0000000105057824 */ /* 0x000fe400078e0207 */
[----:B------:R-:W-:Y:S01]  /*2fd0*/  IMAD R7, R23, UR8, RZ ;  /* 0x0000000817077c24 */ /* 0x000fe2000f8e02ff */
[----:B------:R-:W-:Y:S01]  /*2fe0*/  @UP1 ULOP3.LUT UR38, UR38, 0x1, UR4, 0x78, !UPT ;  /* 0x0000000126261892 */ /* 0x000fe2000f8e7804 */
[----:B------:R-:W-:-:S04]  /*2ff0*/  IMAD.WIDE.U32 R106, R22, UR8, R4 ;  /* 0x00000008166a7c25 */ /* 0x000fc8000f8e0004 */
[----:B------:R-:W-:Y:S02]  /*3000*/  IMAD R7, R22, UR9, R7 ;  /* 0x0000000916077c24 */ /* 0x000fe4000f8e0207 */
[----:B------:R-:W-:Y:S01]  /*3010*/  IMAD.MOV.U32 R0, RZ, RZ, -0x1 ;  /* 0xffffffffff007424 */ /* 0x000fe200078e00ff */
[----:B------:R-:W-:Y:S06]  /*3020*/  @P0 BRA `(.L_x_39) ;  /* 0x0000003c00f80947 */ /* 0x000fec0003800000 */
[----:B-----5:R-:W-:Y:S01]  /*3030*/  FSETP.NEU.AND P0, PT, R92, RZ, PT ;  /* 0x000000ff5c00720b */ /* 0x020fe20003f0d000 */
[----:B------:R-:W-:Y:S01]  /*3040*/  IMAD.IADD R4, R94, 0x1, -R104 ;  /* 0x000000015e047824 */ /* 0x000fe200078e0a68 */
[----:B------:R-:W-:Y:S01]  /*3050*/  BSSY B0, `(.L_x_39) ;  /* 0x00003fb000007945 */ /* 0x000fe20003800000 */
[----:B------:R-:W-:Y:S02]  /*3060*/  IMAD.IADD R3, R102, 0x1, -R3 ;  /* 0x0000000166037824 */ /* 0x000fe400078e0a03 */
[----:B------:R-:W-:Y:S01]  /*3070*/  IMAD.IADD R117, R107, 0x1, R7 ;  /* 0x000000016b757824 */ /* 0x000fe200078e0207 */
[----:B------:R-:W-:-:S04]  /*3080*/  ISETP.GT.AND P2, PT, R4, RZ, PT ;  /* 0x000000ff0400720c */ /* 0x000fc80003f44270 */
[----:B------:R-:W-:-:S03]  /*3090*/  ISETP.GT.AND P3, PT, R3, RZ, P2 ;  /* 0x000000ff0300720c */ /* 0x000fc60001764270 */
[----:B------:R-:W-:Y:S10]  /*30a0*/  @!P0 BRA `(.L_x_40) ;  /* 0x0000002c001c8947 */ /* 0x000ff40003800000 */
[----:B------:R-:W0:Y:S01]  /*30b0*/  LDC.64 R110, c[0x0][0x5b8] ;  /* 0x00016e00ff6e7b82 */ /* 0x000e220000000a00 */
[----:B------:R-:W-:-:S07]  /*30c0*/  ULDC.64 UR4, c[0x0][0x5c0] ;  /* 0x0001700000047ab9 */ /* 0x000fce0000000a00 */
[----:B------:R-:W2:Y:S08]  /*30d0*/  LDC.64 R112, c[0x0][0x5b0] ;  /* 0x00016c00ff707b82 */ /* 0x000eb00000000a00 */
[----:B------:R-:W3:Y:S01]  /*30e0*/  LDC.64 R114, c[0x0][0x5a8] ;  /* 0x00016a00ff727b82 */ /* 0x000ee20000000a00 */
[-C--:B0-----:R-:W-:Y:S02]  /*30f0*/  IMAD R6, R11, R110.reuse, RZ ;  /* 0x0000006e0b067224 */ /* 0x081fe400078e02ff */
[----:B------:R-:W-:-:S04]  /*3100*/  IMAD.WIDE.U32 R108, R89, R110, R8 ;  /* 0x0000006e596c7225 */ /* 0x000fc800078e0008 */
[----:B------:R-:W-:Y:S02]  /*3110*/  IMAD R103, R89, R111, R6 ;  /* 0x0000006f59677224 */ /* 0x000fe400078e0206 */
[-C--:B--2---:R-:W-:Y:S02]  /*3120*/  IMAD R5, R23, R112.reuse, RZ ;  /* 0x0000007017057224 */ /* 0x084fe400078e02ff */
[----:B------:R-:W-:Y:S02]  /*3130*/  IMAD.IADD R13, R109, 0x1, R103 ;  /* 0x000000016d0d7824 */ /* 0x000fe400078e0267 */
[----:B------:R-:W-:Y:S02]  /*3140*/  IMAD.MOV.U32 R12, RZ, RZ, R108 ;  /* 0x000000ffff0c7224 */ /* 0x000fe400078e006c */
[C---:B------:R-:W-:Y:S02]  /*3150*/  IMAD R23, R22.reuse, R113, R5 ;  /* 0x0000007116177224 */ /* 0x040fe400078e0205 */
[----:B------:R-:W-:-:S04]  /*3160*/  IMAD.WIDE.U32 R6, R22, R112, R12 ;  /* 0x0000007016067225 */ /* 0x000fc800078e000c */
[----:B------:R-:W-:Y:S01]  /*3170*/  IMAD.IADD R5, R7, 0x1, R23 ;  /* 0x0000000107057824 */ /* 0x000fe200078e0217 */
[----:B---3--:R-:W-:-:S04]  /*3180*/  LEA R14, P0, R6, R114, 0x2 ;  /* 0x00000072060e7211 */ /* 0x008fc800078010ff */
[----:B------:R-:W-:-:S05]  /*3190*/  LEA.HI.X R15, R6, R115, R5, 0x2, P0 ;  /* 0x00000073060f7211 */ /* 0x000fca00000f1405 */
[----:B------:R0:W2:Y:S01]  /*31a0*/  @P3 LDG.E.LTC128B R5, desc[UR36][R14.64] ;  /* 0x000000240e053981 */ /* 0x0000a2000c1e1920 */
[----:B-1----:R-:W-:Y:S01]  /*31b0*/  LEA R10, P1, R106, UR4, 0x2 ;  /* 0x000000046a0a7c11 */ /* 0x002fe2000f8210ff */
[----:B------:R-:W-:Y:S01]  /*31c0*/  IMAD.WIDE.U32 R6, R22, R112, R8 ;  /* 0x0000007016067225 */ /* 0x000fe200078e0008 */
[----:B------:R-:W-:Y:S01]  /*31d0*/  ISETP.GT.AND P0, PT, R4, 0x1, PT ;  /* 0x000000010400780c */ /* 0x000fe20003f04270 */
[----:B------:R-:W-:Y:S02]  /*31e0*/  BSSY B1, `(.L_x_41) ;  /* 0x0000012000017945 */ /* 0x000fe40003800000 */
[----:B------:R-:W-:Y:S02]  /*31f0*/  IMAD.IADD R7, R23, 0x1, R7 ;  /* 0x0000000117077824 */ /* 0x000fe400078e0207 */
[----:B------:R-:W-:Y:S01]  /*3200*/  IMAD.WIDE.U32 R20, R89, R110, R6 ;  /* 0x0000006e59147225 */ /* 0x000fe200078e0006 */
[----:B0-----:R-:W-:-:S03]  /*3210*/  SHF.L.U64.HI R15, R112, 0x3, R113 ;  /* 0x00000003700f7819 */ /* 0x001fc60000010271 */
[----:B------:R-:W-:Y:S01]  /*3220*/  IMAD.IADD R7, R103, 0x1, R21 ;  /* 0x0000000167077824 */ /* 0x000fe200078e0215 */
[----:B------:R-:W-:Y:S01]  /*3230*/  LEA R6, P4, R20, R114, 0x2 ;  /* 0x0000007214067211 */ /* 0x000fe200078810ff */
[----:B------:R-:W-:-:S03]  /*3240*/  IMAD.SHL.U32 R14, R112, 0x8, RZ ;  /* 0x00000008700e7824 */ /* 0x000fc600078e00ff */
[----:B------:R-:W-:Y:S01]  /*3250*/  LEA.HI.X R7, R20, R115, R7, 0x2, P4 ;  /* 0x0000007314077211 */ /* 0x000fe200020f1407 */
[----:B------:R-:W-:Y:S01]  /*3260*/  IMAD.WIDE.U32 R20, R22, R112, R14 ;  /* 0x0000007016147225 */ /* 0x000fe200078e000e */
[----:B--2---:R-:W-:-:S05]  /*3270*/  LOP3.LUT R11, R5, 0xffffe000, RZ, 0xc0, !PT ;  /* 0xffffe000050b7812 */ /* 0x004fca00078ec0ff */
[----:B------:R-:W-:-:S04]  /*3280*/  FMUL R11, R11, R92 ;  /* 0x0000005c0b0b7220 */ /* 0x000fc80000400000 */
[----:B------:R-:W-:Y:S01]  /*3290*/  FFMA R107, R24, R88, R11 ;  /* 0x00000058186b7223 */ /* 0x000fe2000000000b */
[----:B------:R-:W-:Y:S02]  /*32a0*/  LEA.HI.X R11, R106, UR5, R117, 0x2, P1 ;  /* 0x000000056a0b7c11 */ /* 0x000fe400088f1475 */
[----:B------:R-:W-:Y:S02]  /*32b0*/  ISETP.GT.AND P1, PT, R3, RZ, P0 ;  /* 0x000000ff0300720c */ /* 0x000fe40000724270 */
[----:B------:R-:W-:-:S05]  /*32c0*/  F2FP.TF32.F32.PACK_B R107, R107 ;  /* 0x0000006bff6b723e */ /* 0x000fca00024050ff */
[----:B------:R0:W-:Y:S06]  /*32d0*/  @P3 STG.E desc[UR36][R10.64], R107 ;  /* 0x0000006b0a003986 */ /* 0x0001ec000c101924 */
[----:B------:R-:W-:Y:S05]  /*32e0*/  @!P1 BRA `(.L_x_42) ;  /* 0x0000000000049947 */ /* 0x000fea0003800000 */
[----:B------:R1:W5:Y:S02]  /*32f0*/  LDG.E.LTC128B R5, desc[UR36][R6.64+0x4] ;  /* 0x0000042406057981 */ /* 0x000364000c1e1920 */
.L_x_42:
[----:B------:R-:W-:Y:S05]  /*3300*/  BSYNC B1 ;  /* 0x0000000000017941 */ /* 0x000fea0003800000 */
.L_x_41:
[----:B-----5:R-:W-:Y:S01]  /*3310*/  LOP3.LUT R15, R5, 0xffffe000, RZ, 0xc0, !PT ;  /* 0xffffe000050f7812 */ /* 0x020fe200078ec0ff */
[----:B------:R-:W-:Y:S01]  /*3320*/  IMAD.IADD R23, R23, 0x1, R21 ;  /* 0x0000000117177824 */ /* 0x000fe200078e0215 */
[----:B------:R-:W-:Y:S01]  /*3330*/  IADD3 R108, P3, R108, R20, RZ ;  /* 0x000000146c6c7210 */ /* 0x000fe20007f7e0ff */
[----:B------:R-:W-:Y:S01]  /*3340*/  IMAD.MOV.U32 R22, RZ, RZ, R5 ;  /* 0x000000ffff167224 */ /* 0x000fe200078e0005 */
[----:B------:R-:W-:Y:S01]  /*3350*/  ISETP.GT.AND P2, PT, R3, 0x8, P2 ;  /* 0x000000080300780c */ /* 0x000fe20001744270 */
[----:B------:R-:W-:Y:S02]  /*3360*/  FMUL R12, R15, R92 ;  /* 0x0000005c0f0c7220 */ /* 0x000fe40000400000 */
[----:B------:R-:W-:Y:S01]  /*3370*/  IMAD.X R13, R23, 0x1, R13, P3 ;  /* 0x00000001170d7824 */ /* 0x000fe200018e060d */
[----:B------:R-:W-:Y:S01]  /*3380*/  LEA R14, P3, R108, R114, 0x2 ;  /* 0x000000726c0e7211 */ /* 0x000fe200078610ff */
[----:B------:R-:W-:-:S03]  /*3390*/  FFMA R25, R25, R88, R12 ;  /* 0x0000005819197223 */ /* 0x000fc6000000000c */
[----:B------:R-:W-:Y:S02]  /*33a0*/  LEA.HI.X R15, R108, R115, R13, 0x2, P3 ;  /* 0x000000736c0f7211 */ /* 0x000fe400018f140d */
[----:B------:R-:W-:-:S05]  /*33b0*/  F2FP.TF32.F32.PACK_B R25, R25 ;  /* 0x00000019ff19723e */ /* 0x000fca00024050ff */
[----:B------:R2:W-:Y:S04]  /*33c0*/  @P1 STG.E desc[UR36][R10.64+0x4], R25 ;  /* 0x000004190a001986 */ /* 0x0005e8000c101924 */
[----:B------:R-:W3:Y:S01]  /*33d0*/  @P2 LDG.E.LTC128B R22, desc[UR36][R14.64] ;  /* 0x000000240e162981 */ /* 0x000ee2000c1e1920 */
[----:B------:R-:W-:Y:S01]  /*33e0*/  IADD3 R20, P1, R8, R20, RZ ;  /* 0x0000001408147210 */ /* 0x000fe20007f3e0ff */
[----:B------:R-:W-:Y:S01]  /*33f0*/  BSSY B1, `(.L_x_43) ;  /* 0x0000011000017945 */ /* 0x000fe20003800000 */
[----:B------:R-:W-:-:S03]  /*3400*/  ISETP.GT.AND P0, PT, R3, 0x8, P0 ;  /* 0x000000080300780c */ /* 0x000fc60000704270 */
[----:B------:R-:W-:Y:S01]  /*3410*/  IMAD.X R21, R9, 0x1, R23, P1 ;  /* 0x0000000109157824 */ /* 0x000fe200008e0617 */
[C---:B------:R-:W-:Y:S02]  /*3420*/  SHF.L.U64.HI R9, R98.reuse, 0x2, R97 ;  /* 0x0000000262097819 */ /* 0x040fe40000010261 */
[----:B------:R-:W-:Y:S01]  /*3430*/  LEA R12, P1, R98, R10, 0x2 ;  /* 0x0000000a620c7211 */ /* 0x000fe200078210ff */
[----:B------:R-:W-:-:S04]  /*3440*/  IMAD.WIDE.U32 R20, R89, R110, R20 ;  /* 0x0000006e59147225 */ /* 0x000fc800078e0014 */
[----:B------:R-:W-:Y:S01]  /*3450*/  IMAD.X R13, R9, 0x1, R11, P1 ;  /* 0x00000001090d7824 */ /* 0x000fe200008e060b */
[----:B------:R-:W-:Y:S02]  /*3460*/  LEA R8, P3, R20, R114, 0x2 ;  /* 0x0000007214087211 */ /* 0x000fe400078610ff */
[----:B---3--:R-:W-:-:S05]  /*3470*/  LOP3.LUT R5, R22, 0xffffe000, RZ, 0xc0, !PT ;  /* 0xffffe00016057812 */ /* 0x008fca00078ec0ff */
[----:B------:R-:W-:-:S04]  /*3480*/  FMUL R5, R5, R92 ;  /* 0x0000005c05057220 */ /* 0x000fc80000400000 */
[----:B------:R-:W-:Y:S01]  /*3490*/  FFMA R23, R26, R88, R5 ;  /* 0x000000581a177223 */ /* 0x000fe20000000005 */
[----:B------:R-:W-:-:S04]  /*34a0*/  IMAD.IADD R5, R103, 0x1, R21 ;  /* 0x0000000167057824 */ /* 0x000fc800078e0215 */
[----:B------:R-:W-:Y:S02]  /*34b0*/  F2FP.TF32.F32.PACK_B R23, R23 ;  /* 0x00000017ff17723e */ /* 0x000fe400024050ff */
[----:B------:R-:W-:-:S03]  /*34c0*/  LEA.HI.X R9, R20, R115, R5, 0x2, P3 ;  /* 0x0000007314097211 */ /* 0x000fc600018f1405 */
[----:B------:R2:W-:Y:S01]  /*34d0*/  @P2 STG.E desc[UR36][R12.64], R23 ;  /* 0x000000170c002986 */ /* 0x0005e2000c101924 */
[----:B------:R-:W-:Y:S05]  /*34e0*/  @!P0 BRA `(.L_x_44) ;  /* 0x0000000000048947 */ /* 0x000fea0003800000 */
[----:B------:R3:W5:Y:S02]  /*34f0*/  LDG.E.LTC128B R22, desc[UR36][R8.64+0x4] ;  /* 0x0000042408167981 */ /* 0x000764000c1e1920 */
.L_x_44:
[----:B------:R-:W-:Y:S05]  /*3500*/  BSYNC B1 ;  /* 0x0000000000017941 */ /* 0x000fea0003800000 */
.L_x_43:
[----:B-----5:R-:W-:Y:S01]  /*3510*/  LOP3.LUT R5, R22, 0xffffe000, RZ, 0xc0, !PT ;  /* 0xffffe00016057812 */ /* 0x020fe200078ec0ff */
[----:B------:R-:W-:Y:S01]  /*3520*/  BSSY B1, `(.L_x_45) ;  /* 0x0000009000017945 */ /* 0x000fe20003800000 */
[----:B------:R-:W-:-:S03]  /*3530*/  ISETP.GT.AND P1, PT, R4, 0x8, PT ;  /* 0x000000080400780c */ /* 0x000fc60003f24270 */
[----:B------:R-:W-:Y:S01]  /*3540*/  FMUL R14, R5, R92 ;  /* 0x0000005c050e7220 */ /* 0x000fe20000400000 */
[----:B------:R-:W-:-:S03]  /*3550*/  ISETP.GT.AND P2, PT, R3, RZ, P1 ;  /* 0x000000ff0300720c */ /* 0x000fc60000f44270 */
[----:B------:R-:W-:-:S05]  /*3560*/  FFMA R27, R27, R88, R14 ;  /* 0x000000581b1b7223 */ /* 0x000fca000000000e */
[----:B------:R-:W-:-:S05]  /*3570*/  F2FP.TF32.F32.PACK_B R27, R27 ;  /* 0x0000001bff1b723e */ /* 0x000fca00024050ff */
[----:B------:R4:W-:Y:S01]  /*3580*/  @P0 STG.E desc[UR36][R12.64+0x4], R27 ;  /* 0x0000041b0c000986 */ /* 0x0009e2000c101924 */
[----:B------:R-:W-:Y:S05]  /*3590*/  @!P2 BRA `(.L_x_46) ;  /* 0x000000000004a947 */ /* 0x000fea0003800000 */
[----:B------:R0:W5:Y:S02]  /*35a0*/  LDG.E.LTC128B R22, desc[UR36][R6.64+0x20] ;  /* 0x0000202406167981 */ /* 0x000164000c1e1920 */
.L_x_46:
[----:B------:R-:W-:Y:S05]  /*35b0*/  BSYNC B1 ;  /* 0x0000000000017941 */ /* 0x000fea0003800000 */
.L_x_45:
        /* <DEDUP_REMOVED lines=10> */
.L_x_48:
[----:B------:R-:W-:Y:S05]  /*3660*/  BSYNC B1 ;  /* 0x0000000000017941 */ /* 0x000fea0003800000 */
.L_x_47:
[----:B0----5:R-:W-:Y:S01]  /*3670*/  LOP3.LUT R5, R22, 0xffffe000, RZ, 0xc0, !PT ;  /* 0xffffe00016057812 */ /* 0x021fe200078ec0ff */
[----:B------:R-:W-:Y:S01]  /*3680*/  BSSY B1, `(.L_x_49) ;  /* 0x0000008000017945 */ /* 0x000fe20003800000 */
[----:B------:R-:W-:-:S03]  /*3690*/  ISETP.GT.AND P1, PT, R3, 0x8, P1 ;  /* 0x000000080300780c */ /* 0x000fc60000f24270 */
[----:B------:R-:W-:-:S04]  /*36a0*/  FMUL R14, R5, R92 ;  /* 0x0000005c050e7220 */ /* 0x000fc80000400000 */
[----:B------:R-:W-:-:S05]  /*36b0*/  FFMA R29, R29, R88, R14 ;  /* 0x000000581d1d7223 */ /* 0x000fca000000000e */
[----:B------:R-:W-:-:S05]  /*36c0*/  F2FP.TF32.F32.PACK_B R29, R29 ;  /* 0x0000001dff1d723e */ /* 0x000fca00024050ff */
[----:B------:R0:W-:Y:S01]  /*36d0*/  @P3 STG.E desc[UR36][R10.64+0x24], R29 ;  /* 0x0000241d0a003986 */ /* 0x0001e2000c101924 */
[----:B------:R-:W-:Y:S05]  /*36e0*/  @!P1 BRA `(.L_x_50) ;  /* 0x0000000000049947 */ /* 0x000fea0003800000 */
[----:B------:R0:W5:Y:S02]  /*36f0*/  LDG.E.LTC128B R22, desc[UR36][R8.64+0x20] ;  /* 0x0000202408167981 */ /* 0x000164000c1e1920 */
.L_x_50:
[----:B------:R-:W-:Y:S05]  /*3700*/  BSYNC B1 ;  /* 0x0000000000017941 */ /* 0x000fea0003800000 */
.L_x_49:
[----:B-----5:R-:W-:Y:S01]  /*3710*/  LOP3.LUT R5, R22, 0xffffe000, RZ, 0xc0, !PT ;  /* 0xffffe00016057812 */ /* 0x020fe200078ec0ff */
        /* <DEDUP_REMOVED lines=8> */
.L_x_52:
[----:B------:R-:W-:Y:S05]  /*37a0*/  BSYNC B1 ;  /* 0x0000000000017941 */ /* 0x000fea0003800000 */
.L_x_51:
[----:B0----5:R-:W-:Y:S01]  /*37b0*/  LOP3.LUT R5, R22, 0xffffe000, RZ, 0xc0, !PT ;  /* 0xffffe00016057812 */ /* 0x021fe200078ec0ff */
        /* <DEDUP_REMOVED lines=9> */
.L_x_54:
[----:B------:R-:W-:Y:S05]  /*3850*/  BSYNC B1 ;  /* 0x0000000000017941 */ /* 0x000fea0003800000 */
.L_x_53:
        /* <DEDUP_REMOVED lines=10> */
.L_x_56:
[----:B------:R-:W-:Y:S05]  /*3900*/  BSYNC B1 ;  /* 0x0000000000017941 */ /* 0x000fea0003800000 */
.L_x_55:
        /* <DEDUP_REMOVED lines=9> */
.L_x_58:
[----:B------:R-:W-:Y:S05]  /*39a0*/  BSYNC B1 ;  /* 0x0000000000017941 */ /* 0x000fea0003800000 */
.L_x_57:
        /* <DEDUP_REMOVED lines=9> */
.L_x_60:
[----:B------:R-:W-:Y:S05]  /*3a40*/  BSYNC B1 ;  /* 0x0000000000017941 */ /* 0x000fea0003800000 */
.L_x_59:
        /* <DEDUP_REMOVED lines=10> */
.L_x_62:
[----:B------:R-:W-:Y:S05]  /*3af0*/  BSYNC B1 ;  /* 0x0000000000017941 */ /* 0x000fea0003800000 */
.L_x_61:
        /* <DEDUP_REMOVED lines=10> */
.L_x_64:
[----:B------:R-:W-:Y:S05]  /*3ba0*/  BSYNC B1 ;  /* 0x0000000000017941 */ /* 0x000fea0003800000 */
.L_x_63:
        /* <DEDUP_REMOVED lines=9> */
.L_x_66:
[----:B------:R-:W-:Y:S05]  /*3c40*/  BSYNC B1 ;  /* 0x0000000000017941 */ /* 0x000fea0003800000 */
.L_x_65:
        /* <DEDUP_REMOVED lines=9> */
.L_x_68:
[----:B------:R-:W-:Y:S05]  /*3ce0*/  BSYNC B1 ;  /* 0x0000000000017941 */ /* 0x000fea0003800000 */
.L_x_67:
        /* <DEDUP_REMOVED lines=10> */
.L_x_70:
[----:B------:R-:W-:Y:S05]  /*3d90*/  BSYNC B1 ;  /* 0x0000000000017941 */ /* 0x000fea0003800000 */
.L_x_69:
        /* <DEDUP_REMOVED lines=10> */
.L_x_72:
[----:B------:R-:W-:Y:S05]  /*3e40*/  BSYNC B1 ;  /* 0x0000000000017941 */ /* 0x000fea0003800000 */
.L_x_71:
        /* <DEDUP_REMOVED lines=9> */
.L_x_74:
[----:B------:R-:W-:Y:S05]  /*3ee0*/  BSYNC B1 ;  /* 0x0000000000017941 */ /* 0x000fea0003800000 */
.L_x_73:
        /* <DEDUP_REMOVED lines=9> */
.L_x_76:
[----:B------:R-:W-:Y:S05]  /*3f80*/  BSYNC B1 ;  /* 0x0000000000017941 */ /* 0x000fea0003800000 */
.L_x_75:
        /* <DEDUP_REMOVED lines=10> */
.L_x_78:
[----:B------:R-:W-:Y:S05]  /*4030*/  BSYNC B1 ;  /* 0x0000000000017941 */ /* 0x000fea0003800000 */
.L_x_77:
        /* <DEDUP_REMOVED lines=10> */
.L_x_80:
[----:B------:R-:W-:Y:S05]  /*40e0*/  BSYNC B1 ;  /* 0x0000000000017941 */ /* 0x000fea0003800000 */
.L_x_79:
        /* <DEDUP_REMOVED lines=9> */
.L_x_82:
[----:B------:R-:W-:Y:S05]  /*4180*/  BSYNC B1 ;  /* 0x0000000000017941 */ /* 0x000fea0003800000 */
.L_x_81:
        /* <DEDUP_REMOVED lines=9> */
.L_x_84:
[----:B------:R-:W-:Y:S05]  /*4220*/  BSYNC B1 ;  /* 0x0000000000017941 */ /* 0x000fea0003800000 */
.L_x_83:
        /* <DEDUP_REMOVED lines=10> */
.L_x_86:
[----:B------:R-:W-:Y:S05]  /*42d0*/  BSYNC B1 ;  /* 0x0000000000017941 */ /* 0x000fea0003800000 */
.L_x_85:
        /* <DEDUP_REMOVED lines=10> */
.L_x_88:
[----:B------:R-:W-:Y:S05]  /*4380*/  BSYNC B1 ;  /* 0x0000000000017941 */ /* 0x000fea0003800000 */
.L_x_87:
        /* <DEDUP_REMOVED lines=9> */
.L_x_90:
[----:B------:R-:W-:Y:S05]  /*4420*/  BSYNC B1 ;  /* 0x0000000000017941 */ /* 0x000fea0003800000 */
.L_x_89:
        /* <DEDUP_REMOVED lines=9> */
.L_x_92:
[----:B------:R-:W-:Y:S05]  /*44c0*/  BSYNC B1 ;  /* 0x0000000000017941 */ /* 0x000fea0003800000 */
.L_x_91:
        /* <DEDUP_REMOVED lines=10> */
.L_x_94:
[----:B------:R-:W-:Y:S05]  /*4570*/  BSYNC B1 ;  /* 0x0000000000017941 */ /* 0x000fea0003800000 */
.L_x_93:
        /* <DEDUP_REMOVED lines=10> */
.L_x_96:
[----:B------:R-:W-:Y:S05]  /*4620*/  BSYNC B1 ;  /* 0x0000000000017941 */ /* 0x000fea0003800000 */
.L_x_95:
        /* <DEDUP_REMOVED lines=9> */
.L_x_98:
[----:B------:R-:W-:Y:S05]  /*46c0*/  BSYNC B1 ;  /* 0x0000000000017941 */ /* 0x000fea0003800000 */
.L_x_97:
        /* <DEDUP_REMOVED lines=9> */
.L_x_100:
[----:B------:R-:W-:Y:S05]  /*4760*/  BSYNC B1 ;  /* 0x0000000000017941 */ /* 0x000fea0003800000 */
.L_x_99:
        /* <DEDUP_REMOVED lines=10> */
.L_x_102:
[----:B------:R-:W-:Y:S05]  /*4810*/  BSYNC B1 ;  /* 0x0000000000017941 */ /* 0x000fea0003800000 */
.L_x_101:
        /* <DEDUP_REMOVED lines=10> */
.L_x_104:
[----:B------:R-:W-:Y:S05]  /*48c0*/  BSYNC B1 ;  /* 0x0000000000017941 */ /* 0x000fea0003800000 */
.L_x_103:
        /* <DEDUP_REMOVED lines=9> */
.L_x_106:
[----:B------:R-:W-:Y:S05]  /*4960*/  BSYNC B1 ;  /* 0x0000000000017941 */ /* 0x000fea0003800000 */
.L_x_105:
        /* <DEDUP_REMOVED lines=9> */
.L_x_108:
[----:B------:R-:W-:Y:S05]  /*4a00*/  BSYNC B1 ;  /* 0x0000000000017941 */ /* 0x000fea0003800000 */
.L_x_107:
        /* <DEDUP_REMOVED lines=10> */
.L_x_110:
[----:B------:R-:W-:Y:S05]  /*4ab0*/  BSYNC B1 ;  /* 0x0000000000017941 */ /* 0x000fea0003800000 */
.L_x_109:
        /* <DEDUP_REMOVED lines=10> */
.L_x_112:
[----:B------:R-:W-:Y:S05]  /*4b60*/  BSYNC B1 ;  /* 0x0000000000017941 */ /* 0x000fea0003800000 */
.L_x_111:
        /* <DEDUP_REMOVED lines=9> */
.L_x_114:
[----:B------:R-:W-:Y:S05]  /*4c00*/  BSYNC B1 ;  /* 0x0000000000017941 */ /* 0x000fea0003800000 */
.L_x_113:
        /* <DEDUP_REMOVED lines=9> */
.L_x_116:
[----:B------:R-:W-:Y:S05]  /*4ca0*/  BSYNC B1 ;  /* 0x0000000000017941 */ /* 0x000fea0003800000 */
.L_x_115:
        /* <DEDUP_REMOVED lines=10> */
.L_x_118:
[----:B------:R-:W-:Y:S05]  /*4d50*/  BSYNC B1 ;  /* 0x0000000000017941 */ /* 0x000fea0003800000 */
.L_x_117:
        /* <DEDUP_REMOVED lines=10> */
.L_x_120:
[----:B------:R-:W-:Y:S05]  /*4e00*/  BSYNC B1 ;  /* 0x0000000000017941 */ /* 0x000fea0003800000 */
.L_x_119:
        /* <DEDUP_REMOVED lines=9> */
.L_x_122:
[----:B------:R-:W-:Y:S05]  /*4ea0*/  BSYNC B1 ;  /* 0x0000000000017941 */ /* 0x000fea0003800000 */
.L_x_121:
        /* <DEDUP_REMOVED lines=9> */
.L_x_124:
[----:B------:R-:W-:Y:S05]  /*4f40*/  BSYNC B1 ;  /* 0x0000000000017941 */ /* 0x000fea0003800000 */
.L_x_123:
        /* <DEDUP_REMOVED lines=10> */
.L_x_126:
[----:B------:R-:W-:Y:S05]  /*4ff0*/  BSYNC B1 ;  /* 0x0000000000017941 */ /* 0x000fea0003800000 */
.L_x_125:
        /* <DEDUP_REMOVED lines=10> */
.L_x_128:
[----:B------:R-:W-:Y:S05]  /*50a0*/  BSYNC B1 ;  /* 0x0000000000017941 */ /* 0x000fea0003800000 */
.L_x_127:
        /* <DEDUP_REMOVED lines=9> */
.L_x_130:
[----:B------:R-:W-:Y:S05]  /*5140*/  BSYNC B1 ;  /* 0x0000000000017941 */ /* 0x000fea0003800000 */
.L_x_129:
        /* <DEDUP_REMOVED lines=9> */
.L_x_132:
[----:B------:R-:W-:Y:S05]  /*51e0*/  BSYNC B1 ;  /* 0x0000000000017941 */ /* 0x000fea0003800000 */
.L_x_131:
        /* <DEDUP_REMOVED lines=10> */
.L_x_134:
[----:B------:R-:W-:Y:S05]  /*5290*/  BSYNC B1 ;  /* 0x0000000000017941 */ /* 0x000fea0003800000 */
.L_x_133:
        /* <DEDUP_REMOVED lines=10> */
.L_x_136:
[----:B------:R-:W-:Y:S05]  /*5340*/  BSYNC B1 ;  /* 0x0000000000017941 */ /* 0x000fea0003800000 */
.L_x_135:
        /* <DEDUP_REMOVED lines=9> */
.L_x_138:
[----:B------:R-:W-:Y:S05]  /*53e0*/  BSYNC B1 ;  /* 0x0000000000017941 */ /* 0x000fea0003800000 */
.L_x_137:
        /* <DEDUP_REMOVED lines=9> */
.L_x_140:
[----:B------:R-:W-:Y:S05]  /*5480*/  BSYNC B1 ;  /* 0x0000000000017941 */ /* 0x000fea0003800000 */
.L_x_139:
        /* <DEDUP_REMOVED lines=10> */
.L_x_142:
[----:B------:R-:W-:Y:S05]  /*5530*/  BSYNC B1 ;  /* 0x0000000000017941 */ /* 0x000fea0003800000 */
.L_x_141:
        /* <DEDUP_REMOVED lines=10> */
.L_x_144:
[----:B------:R-:W-:Y:S05]  /*55e0*/  BSYNC B1 ;  /* 0x0000000000017941 */ /* 0x000fea0003800000 */
.L_x_143:
        /* <DEDUP_REMOVED lines=9> */
.L_x_146:
[----:B------:R-:W-:Y:S05]  /*5680*/  BSYNC B1 ;  /* 0x0000000000017941 */ /* 0x000fea0003800000 */
.L_x_145:
        /* <DEDUP_REMOVED lines=9> */
.L_x_148:
[----:B------:R-:W-:Y:S05]  /*5720*/  BSYNC B1 ;  /* 0x0000000000017941 */ /* 0x000fea0003800000 */
.L_x_147:
        /* <DEDUP_REMOVED lines=10> */
.L_x_150:
[----:B------:R-:W-:Y:S05]  /*57d0*/  BSYNC B1 ;  /* 0x0000000000017941 */ /* 0x000fea0003800000 */
.L_x_149:
        /* <DEDUP_REMOVED lines=10> */
.L_x_152:
[----:B------:R-:W-:Y:S05]  /*5880*/  BSYNC B1 ;  /* 0x0000000000017941 */ /* 0x000fea0003800000 */
.L_x_151:
        /* <DEDUP_REMOVED lines=9> */
.L_x_154:
[----:B------:R-:W-:Y:S05]  /*5920*/  BSYNC B1 ;  /* 0x0000000000017941 */ /* 0x000fea0003800000 */
.L_x_153:
        /* <DEDUP_REMOVED lines=9> */
.L_x_156:
[----:B------:R-:W-:Y:S05]  /*59c0*/  BSYNC B1 ;  /* 0x0000000000017941 */ /* 0x000fea0003800000 */
.L_x_155:
        /* <DEDUP_REMOVED lines=10> */
.L_x_158:
[----:B------:R-:W-:Y:S05]  /*5a70*/  BSYNC B1 ;  /* 0x0000000000017941 */ /* 0x000fea0003800000 */
.L_x_157:
[----:B-----5:R-:W-:Y:S01]  /*5a80*/  LOP3.LUT R5, R22, 0xffffe000, RZ, 0xc0, !PT ;  /* 0xffffe00016057812 */ /* 0x020fe200078ec0ff */
[----:B------:R-:W-:Y:S01]  /*5a90*/  BSSY B1, `(.L_x_159) ;  /* 0x000000b000017945 */ /* 0x000fe20003800000 */
[----:B------:R-:W-:Y:S01]  /*5aa0*/  ISETP.GT.AND P0, PT, R4, 0x79, PT ;  /* 0x000000790400780c */ /* 0x000fe20003f04270 */
[----:B------:R-:W-:Y:S02]  /*5ab0*/  @P2 IMAD.MOV.U32 R4, RZ, RZ, R10 ;  /* 0x000000ffff042224 */ /* 0x000fe400078e000a */
[----:B------:R-:W-:Y:S01]  /*5ac0*/  FMUL R5, R5, R92 ;  /* 0x0000005c05057220 */ /* 0x000fe20000400000 */
[----:B------:R-:W-:-:S03]  /*5ad0*/  ISETP.GT.AND P3, PT, R3, RZ, P0 ;  /* 0x000000ff0300720c */ /* 0x000fc60000764270 */
[----:B------:R-:W-:Y:S01]  /*5ae0*/  FFMA R15, R84, R88, R5 ;  /* 0x00000058540f7223 */ /* 0x000fe20000000005 */
[----:B------:R-:W-:-:S04]  /*5af0*/  @P2 IMAD.MOV.U32 R5, RZ, RZ, R11 ;  /* 0x000000ffff052224 */ /* 0x000fc800078e000b */
[----:B------:R-:W-:-:S05]  /*5b00*/  F2FP.TF32.F32.PACK_B R15, R15 ;  /* 0x0000000fff0f723e */ /* 0x000fca00024050ff */
[----:B------:R0:W-:Y:S01]  /*5b10*/  @P2 STG.E desc[UR36][R4.64+0x1e0], R15 ;  /* 0x0001e00f04002986 */ /* 0x0001e2000c101924 */
[----:B------:R-:W-:Y:S05]  /*5b20*/  @!P3 BRA `(.L_x_160) ;  /* 0x000000000004b947 */ /* 0x000fea0003800000 */
[----:B------:R0:W5:Y:S02]  /*5b30*/  LDG.E.LTC128B R22, desc[UR36][R6.64+0x1e4] ;  /* 0x0001e42406167981 */ /* 0x000164000c1e1920 */
.L_x_160:
[----:B------:R-:W-:Y:S05]  /*5b40*/  BSYNC B1 ;  /* 0x0000000000017941 */ /* 0x000fea0003800000 */
.L_x_159:
        /* <DEDUP_REMOVED lines=9> */
.L_x_162:
[----:B------:R-:W-:Y:S05]  /*5be0*/  BSYNC B1 ;  /* 0x0000000000017941 */ /* 0x000fea0003800000 */
.L_x_161:
[----:B-----5:R-:W-:Y:S01]  /*5bf0*/  LOP3.LUT R5, R22, 0xffffe000, RZ, 0xc0, !PT ;  /* 0xffffe00016057812 */ /* 0x020fe200078ec0ff */
[----:B------:R-:W-:Y:S01]  /*5c00*/  @P1 IMAD.MOV.U32 R4, RZ, RZ, R12 ;  /* 0x000000ffff041224 */ /* 0x000fe200078e000c */
[----:B------:R-:W-:Y:S01]  /*5c10*/  ISETP.GT.AND P0, PT, R3, 0x8, P0 ;  /* 0x000000080300780c */ /* 0x000fe20000704270 */
[----:B------:R-:W-:Y:S02]  /*5c20*/  BSSY B1, `(.L_x_163) ;  /* 0x0000008000017945 */ /* 0x000fe40003800000 */
[----:B------:R-:W-:-:S04]  /*5c30*/  FMUL R5, R5, R92 ;  /* 0x0000005c05057220 */ /* 0x000fc80000400000 */
[----:B-1----:R-:W-:Y:S01]  /*5c40*/  FFMA R7, R86, R88, R5 ;  /* 0x0000005856077223 */ /* 0x002fe20000000005 */
[----:B------:R-:W-:-:S04]  /*5c50*/  @P1 IMAD.MOV.U32 R5, RZ, RZ, R13 ;  /* 0x000000ffff051224 */ /* 0x000fc800078e000d */
[----:B------:R-:W-:-:S05]  /*5c60*/  F2FP.TF32.F32.PACK_B R7, R7 ;  /* 0x00000007ff07723e */ /* 0x000fca00024050ff */
[----:B------:R1:W-:Y:S01]  /*5c70*/  @P1 STG.E desc[UR36][R4.64+0x1e0], R7 ;  /* 0x0001e00704001986 */ /* 0x0003e2000c101924 */
[----:B------:R-:W-:Y:S05]  /*5c80*/  @!P0 BRA `(.L_x_164) ;  /* 0x0000000000048947 */ /* 0x000fea0003800000 */
[----:B------:R0:W5:Y:S02]  /*5c90*/  LDG.E.LTC128B R22, desc[UR36][R8.64+0x1e4] ;  /* 0x0001e42408167981 */ /* 0x000164000c1e1920 */
.L_x_164:
[----:B------:R-:W-:Y:S05]  /*5ca0*/  BSYNC B1 ;  /* 0x0000000000017941 */ /* 0x000fea0003800000 */
.L_x_163:
[----:B------:R-:W-:Y:S05]  /*5cb0*/  @!P0 BRA `(.L_x_165) ;  /* 0x0000001000d08947 */ /* 0x000fea0003800000 */
[----:B-----5:R-:W-:-:S05]  /*5cc0*/  LOP3.LUT R3, R22, 0xffffe000, RZ, 0xc0, !PT ;  /* 0xffffe00016037812 */ /* 0x020fca00078ec0ff */
[----:B-1----:R-:W-:-:S04]  /*5cd0*/  FMUL R4, R3, R92 ;  /* 0x0000005c03047220 */ /* 0x002fc80000400000 */
[----:B------:R-:W-:-:S05]  /*5ce0*/  FFMA R87, R87, R88, R4 ;  /* 0x0000005857577223 */ /* 0x000fca0000000004 */
[----:B------:R-:W-:-:S05]  /*5cf0*/  F2FP.TF32.F32.PACK_B R87, R87 ;  /* 0x00000057ff57723e */ /* 0x000fca00024050ff */
[----:B------:R1:W-:Y:S01]  /*5d00*/  STG.E desc[UR36][R12.64+0x1e4], R87 ;  /* 0x0001e4570c007986 */ /* 0x0003e2000c101924 */
[----:B------:R-:W-:Y:S05]  /*5d10*/  BRA `(.L_x_165) ;  /* 0x0000001000b87947 */ /* 0x000fea0003800000 */
.L_x_40:
[----:B------:R-:W-:Y:S01]  /*5d20*/  ISETP.GT.AND P4, PT, R4, 0x1, PT ;  /* 0x000000010400780c */ /* 0x000fe20003f84270 */
[----:B------:R-:W-:Y:S01]  /*5d30*/  ULDC.64 UR4, c[0x0][0x5c0] ;  /* 0x0001700000047ab9 */ /* 0x000fe20000000a00 */
[-C--:B------:R-:W-:Y:S01]  /*5d40*/  FMUL R5, R24, R88.reuse ;  /* 0x0000005818057220 */ /* 0x080fe20000400000 */
[----:B-1----:R-:W-:Y:S01]  /*5d50*/  LEA R6, P1, R106, UR4, 0x2 ;  /* 0x000000046a067c11 */ /* 0x002fe2000f8210ff */
[-C--:B------:R-:W-:Y:S01]  /*5d60*/  FMUL R25, R25, R88.reuse ;  /* 0x0000005819197220 */ /* 0x080fe20000400000 */
[C---:B------:R-:W-:Y:S01]  /*5d70*/  ISETP.GT.AND P0, PT, R3.reuse, RZ, P4 ;  /* 0x000000ff0300720c */ /* 0x040fe20002704270 */
[-C--:B------:R-:W-:Y:S01]  /*5d80*/  FMUL R11, R26, R88.reuse ;  /* 0x000000581a0b7220 */ /* 0x080fe20000400000 */
[----:B------:R-:W-:Y:S01]  /*5d90*/  ISETP.GT.AND P2, PT, R3, 0x8, P2 ;  /* 0x000000080300780c */ /* 0x000fe20001744270 */
[-C--:B------:R-:W-:Y:S01]  /*5da0*/  FMUL R27, R27, R88.reuse ;  /* 0x000000581b1b7220 */ /* 0x080fe20000400000 */
[----:B------:R-:W-:Y:S01]  /*5db0*/  LEA.HI.X R7, R106, UR5, R117, 0x2, P1 ;  /* 0x000000056a077c11 */ /* 0x000fe200088f1475 */
[-C--:B------:R-:W-:Y:S01]  /*5dc0*/  FMUL R29, R29, R88.reuse ;  /* 0x000000581d1d7220 */ /* 0x080fe20000400000 */
[----:B------:R-:W-:Y:S01]  /*5dd0*/  F2FP.TF32.F32.PACK_B R5, R5 ;  /* 0x00000005ff05723e */ /* 0x000fe200024050ff */
[-C--:B------:R-:W-:Y:S01]  /*5de0*/  FMUL R31, R31, R88.reuse ;  /* 0x000000581f1f7220 */ /* 0x080fe20000400000 */
[C---:B------:R-:W-:Y:S01]  /*5df0*/  SHF.L.U64.HI R9, R98.reuse, 0x2, R97 ;  /* 0x0000000262097819 */ /* 0x040fe20000010261 */
[----:B------:R-:W-:Y:S01]  /*5e00*/  FMUL R33, R33, R88 ;  /* 0x0000005821217220 */ /* 0x000fe20000400000 */
[----:B------:R-:W-:Y:S01]  /*5e10*/  LEA R8, P1, R98, R6, 0x2 ;  /* 0x0000000662087211 */ /* 0x000fe200078210ff */
[----:B------:R0:W-:Y:S01]  /*5e20*/  @P3 STG.E desc[UR36][R6.64], R5 ;  /* 0x0000000506003986 */ /* 0x0001e2000c101924 */
[----:B------:R-:W-:Y:S01]  /*5e30*/  F2FP.TF32.F32.PACK_B R25, R25 ;  /* 0x00000019ff19723e */ /* 0x000fe200024050ff */
[-C--:B------:R-:W-:Y:S01]  /*5e40*/  FMUL R13, R34, R88.reuse ;  /* 0x00000058220d7220 */ /* 0x080fe20000400000 */
[----:B------:R-:W-:Y:S01]  /*5e50*/  F2FP.TF32.F32.PACK_B R11, R11 ;  /* 0x0000000bff0b723e */ /* 0x000fe200024050ff */
[----:B------:R-:W-:Y:S01]  /*5e60*/  IMAD.X R9, R9, 0x1, R7, P1 ;  /* 0x0000000109097824 */ /* 0x000fe200008e0607 */
[C---:B------:R-:W-:Y:S01]  /*5e70*/  ISETP.GT.AND P3, PT, R4.reuse, 0x8, PT ;  /* 0x000000080400780c */ /* 0x040fe20003f64270 */
[----:B------:R-:W-:Y:S01]  /*5e80*/  @P0 STG.E desc[UR36][R6.64+0x4], R25 ;  /* 0x0000041906000986 */ /* 0x000fe2000c101924 */
[----:B------:R-:W-:Y:S01]  /*5e90*/  ISETP.GT.AND P0, PT, R4, 0x9, PT ;  /* 0x000000090400780c */ /* 0x000fe20003f04270 */
[-C--:B------:R-:W-:Y:S01]  /*5ea0*/  FMUL R35, R35, R88.reuse ;  /* 0x0000005823237220 */ /* 0x080fe20000400000 */
[C---:B------:R-:W-:Y:S01]  /*5eb0*/  ISETP.GT.AND P4, PT, R3.reuse, 0x8, P4 ;  /* 0x000000080300780c */ /* 0x040fe20002784270 */
[----:B------:R1:W-:Y:S01]  /*5ec0*/  @P2 STG.E desc[UR36][R8.64], R11 ;  /* 0x0000000b08002986 */ /* 0x0003e2000c101924 */
[C---:B------:R-:W-:Y:S01]  /*5ed0*/  ISETP.GT.AND P1, PT, R3.reuse, RZ, P3 ;  /* 0x000000ff0300720c */ /* 0x040fe20001f24270 */
[-C--:B0-----:R-:W-:Y:S01]  /*5ee0*/  FMUL R5, R28, R88.reuse ;  /* 0x000000581c057220 */ /* 0x081fe20000400000 */
[----:B------:R-:W-:Y:S01]  /*5ef0*/  ISETP.GT.AND P2, PT, R3, RZ, P0 ;  /* 0x000000ff0300720c */ /* 0x000fe20000744270 */
[-C--:B------:R-:W-:Y:S01]  /*5f00*/  FMUL R37, R37, R88.reuse ;  /* 0x0000005825257220 */ /* 0x080fe20000400000 */
[----:B------:R-:W-:Y:S01]  /*5f10*/  ISETP.GT.AND P3, PT, R3, 0x8, P3 ;  /* 0x000000080300780c */ /* 0x000fe20001f64270 */
[-C--:B------:R-:W-:Y:S01]  /*5f20*/  FMUL R39, R39, R88.reuse ;  /* 0x0000005827277220 */ /* 0x080fe20000400000 */
[----:B------:R-:W-:Y:S01]  /*5f30*/  F2FP.TF32.F32.PACK_B R27, R27 ;  /* 0x0000001bff1b723e */ /* 0x000fe200024050ff */
[-C--:B------:R-:W-:Y:S01]  /*5f40*/  FMUL R41, R41, R88.reuse ;  /* 0x0000005829297220 */ /* 0x080fe20000400000 */
[----:B------:R-:W-:Y:S01]  /*5f50*/  F2FP.TF32.F32.PACK_B R5, R5 ;  /* 0x00000005ff05723e */ /* 0x000fe200024050ff */
[-C--:B------:R-:W-:Y:S01]  /*5f60*/  FMUL R43, R43, R88.reuse ;  /* 0x000000582b2b7220 */ /* 0x080fe20000400000 */
[----:B------:R-:W-:Y:S01]  /*5f70*/  F2FP.TF32.F32.PACK_B R29, R29 ;  /* 0x0000001dff1d723e */ /* 0x000fe200024050ff */
[-C--:B-1----:R-:W-:Y:S01]  /*5f80*/  FMUL R11, R30, R88.reuse ;  /* 0x000000581e0b7220 */ /* 0x082fe20000400000 */
[----:B------:R-:W-:Y:S01]  /*5f90*/  @P4 STG.E desc[UR36][R8.64+0x4], R27 ;  /* 0x0000041b08004986 */ /* 0x000fe2000c101924 */
[C---:B------:R-:W-:Y:S01]  /*5fa0*/  ISETP.GT.AND P4, PT, R4.reuse, 0x11, PT ;  /* 0x000000110400780c */ /* 0x040fe20003f84270 */
[-C--:B------:R-:W-:Y:S01]  /*5fb0*/  FMUL R45, R45, R88.reuse ;  /* 0x000000582d2d7220 */ /* 0x080fe20000400000 */
[----:B------:R-:W-:Y:S01]  /*5fc0*/  ISETP.GT.AND P0, PT, R3, 0x8, P0 ;  /* 0x000000080300780c */ /* 0x000fe20000704270 */
[----:B------:R0:W-:Y:S01]  /*5fd0*/  @P1 STG.E desc[UR36][R6.64+0x20], R5 ;  /* 0x0000200506001986 */ /* 0x0001e2000c101924 */
[----:B------:R-:W-:Y:S01]  /*5fe0*/  F2FP.TF32.F32.PACK_B R11, R11 ;  /* 0x0000000bff0b723e */ /* 0x000fe200024050ff */
[-C--:B------:R-:W-:Y:S01]  /*5ff0*/  FMUL R47, R47, R88.reuse ;  /* 0x000000582f2f7220 */ /* 0x080fe20000400000 */
[----:B------:R-:W-:Y:S01]  /*6000*/  F2FP.TF32.F32.PACK_B R31, R31 ;  /* 0x0000001fff1f723e */ /* 0x000fe200024050ff */
[----:B------:R-:W-:Y:S01]  /*6010*/  @P2 STG.E desc[UR36][R6.64+0x24], R29 ;  /* 0x0000241d06002986 */ /* 0x000fe2000c101924 */
[----:B------:R-:W-:Y:S01]  /*6020*/  ISETP.GT.AND P2, PT, R4, 0x10, PT ;  /* 0x000000100400780c */ /* 0x000fe20003f44270 */
[-C--:B------:R-:W-:Y:S01]  /*6030*/  FMUL R49, R49, R88.reuse ;  /* 0x0000005831317220 */ /* 0x080fe20000400000 */
[----:B------:R-:W-:Y:S01]  /*6040*/  F2FP.TF32.F32.PACK_B R33, R33 ;  /* 0x00000021ff21723e */ /* 0x000fe200024050ff */
[----:B------:R1:W-:Y:S01]  /*6050*/  @P3 STG.E desc[UR36][R8.64+0x20], R11 ;  /* 0x0000200b08003986 */ /* 0x0003e2000c101924 */
[----:B------:R-:W-:Y:S01]  /*6060*/  ISETP.GT.AND P1, PT, R3, RZ, P2 ;  /* 0x000000ff0300720c */ /* 0x000fe20001724270 */
[-C--:B------:R-:W-:Y:S01]  /*6070*/  FMUL R51, R51, R88.reuse ;  /* 0x0000005833337220 */ /* 0x080fe20000400000 */
[C---:B------:R-:W-:Y:S01]  /*6080*/  ISETP.GT.AND P3, PT, R3.reuse, RZ, P4 ;  /* 0x000000ff0300720c */ /* 0x040fe20002764270 */
[-C--:B0-----:R-:W-:Y:S01]  /*6090*/  FMUL R5, R32, R88.reuse ;  /* 0x0000005820057220 */ /* 0x081fe20000400000 */
[----:B------:R-:W-:Y:S01]  /*60a0*/  ISETP.GT.AND P2, PT, R3, 0x8, P2 ;  /* 0x000000080300780c */ /* 0x000fe20001744270 */
[----:B------:R-:W-:Y:S01]  /*60b0*/  @P0 STG.E desc[UR36][R8.64+0x24], R31 ;  /* 0x0000241f08000986 */ /* 0x000fe2000c101924 */
[----:B------:R-:W-:Y:S01]  /*60c0*/  F2FP.TF32.F32.PACK_B R13, R13 ;  /* 0x0000000dff0d723e */ /* 0x000fe200024050ff */
[-C--:B------:R-:W-:Y:S01]  /*60d0*/  FMUL R53, R53, R88.reuse ;  /* 0x0000005835357220 */ /* 0x080fe20000400000 */
[----:B------:R-:W-:Y:S01]  /*60e0*/  F2FP.TF32.F32.PACK_B R5, R5 ;  /* 0x00000005ff05723e */ /* 0x000fe200024050ff */
[-C--:B------:R-:W-:Y:S01]  /*60f0*/  FMUL R55, R55, R88.reuse ;  /* 0x0000005837377220 */ /* 0x080fe20000400000 */
[----:B------:R-:W-:Y:S01]  /*6100*/  ISETP.GT.AND P0, PT, R4, 0x19, PT ;  /* 0x000000190400780c */ /* 0x000fe20003f04270 */
[-C--:B-1----:R-:W-:Y:S01]  /*6110*/  FMUL R11, R38, R88.reuse ;  /* 0x00000058260b7220 */ /* 0x082fe20000400000 */
        /* <DEDUP_REMOVED lines=16> */
[----:B------:R-:W-:Y:S01]  /*6220*/  ISETP.GT.AND P4, PT, R4, 0x21, PT ;  /* 0x000000210400780c */ /* 0x000fe20003f84270 */
[-C--:B------:R-:W-:Y:S01]  /*6230*/  FMUL R63, R63, R88.reuse ;  /* 0x000000583f3f7220 */ /* 0x080fe20000400000 */
[----:B------:R-:W-:Y:S01]  /*6240*/  F2FP.TF32.F32.PACK_B R5, R5 ;  /* 0x00000005ff05723e */ /* 0x000fe200024050ff */
[-C--:B------:R-:W-:Y:S01]  /*6250*/  FMUL R65, R65, R88.reuse ;  /* 0x0000005841417220 */ /* 0x080fe20000400000 */
[----:B------:R-:W-:Y:S01]  /*6260*/  ISETP.GT.AND P0, PT, R3, 0x8, P0 ;  /* 0x000000080300780c */ /* 0x000fe20000704270 */
[-C--:B-1----:R-:W-:Y:S01]  /*6270*/  FMUL R13, R42, R88.reuse ;  /* 0x000000582a0d7220 */ /* 0x082fe20000400000 */
[----:B------:R-:W-:Y:S01]  /*6280*/  F2FP.TF32.F32.PACK_B R39, R39 ;  /* 0x00000027ff27723e */ /* 0x000fe200024050ff */
        /* <DEDUP_REMOVED lines=13> */
[C---:B------:R-:W-:Y:S01]  /*6360*/  ISETP.GT.AND P2, PT, R3.reuse, 0x8, P2 ;  /* 0x000000080300780c */ /* 0x040fe20001744270 */
[----:B------:R-:W-:Y:S01]  /*6370*/  @P0 STG.E desc[UR36][R8.64+0x64], R39 ;  /* 0x0000642708000986 */ /* 0x000fe2000c101924 */
[----:B------:R-:W-:Y:S01]  /*6380*/  ISETP.GT.AND P4, PT, R3, 0x8, P4 ;  /* 0x000000080300780c */ /* 0x000fe20002784270 */
[-C--:B------:R-:W-:Y:S01]  /*6390*/  FMUL R73, R73, R88.reuse ;  /* 0x0000005849497220 */ /* 0x080fe20000400000 */
[----:B------:R-:W-:Y:S01]  /*63a0*/  F2FP.TF32.F32.PACK_B R5, R5 ;  /* 0x00000005ff05723e */ /* 0x000fe200024050ff */
[-C--:B------:R-:W-:Y:S01]  /*63b0*/  FMUL R75, R75, R88.reuse ;  /* 0x000000584b4b7220 */ /* 0x080fe20000400000 */
[----:B------:R-:W-:Y:S01]  /*63c0*/  ISETP.GT.AND P0, PT, R4, 0x29, PT ;  /* 0x000000290400780c */ /* 0x000fe20003f04270 */
        /* <DEDUP_REMOVED lines=25> */
[----:B------:R-:W-:Y:S01]  /*6560*/  ISETP.GT.AND P1, PT, R4, 0x31, PT ;  /* 0x000000310400780c */ /* 0x000fe20003f24270 */
[-C--:B------:R-:W-:Y:S01]  /*6570*/  FMUL R85, R85, R88.reuse ;  /* 0x0000005855557220 */ /* 0x080fe20000400000 */
[----:B------:R-:W-:Y:S01]  /*6580*/  F2FP.TF32.F32.PACK_B R13, R13 ;  /* 0x0000000dff0d723e */ /* 0x000fe200024050ff */
[----:B------:R-:W-:Y:S01]  /*6590*/  @P2 STG.E desc[UR36][R6.64+0xa4], R45 ;  /* 0x0000a42d06002986 */ /* 0x000fe2000c101924 */
[----:B------:R-:W-:Y:S01]  /*65a0*/  ISETP.GT.AND P2, PT, R3, RZ, P4 ;  /* 0x000000ff0300720c */ /* 0x000fe20002744270 */
[----:B------:R-:W-:Y:S01]  /*65b0*/  FMUL R87, R87, R88 ;  /* 0x0000005857577220 */ /* 0x000fe20000400000 */
[----:B------:R-:W-:Y:S01]  /*65c0*/  F2FP.TF32.F32.PACK_B R53, R53 ;  /* 0x00000035ff35723e */ /* 0x000fe200024050ff */
[----:B------:R1:W-:Y:S01]  /*65d0*/  @P3 STG.E desc[UR36][R8.64+0xa0], R11 ;  /* 0x0000a00b08003986 */ /* 0x0003e2000c101924 */
[----:B------:R-:W-:-:S02]  /*65e0*/  ISETP.GT.AND P3, PT, R3, RZ, P1 ;  /* 0x000000ff0300720c */ /* 0x000fc40000f64270 */
[----:B------:R-:W-:Y:S01]  /*65f0*/  F2FP.TF32.F32.PACK_B R55, R55 ;  /* 0x00000037ff37723e */ /* 0x000fe200024050ff */
[-C--:B0-----:R-:W-:Y:S01]  /*6600*/  FMUL R5, R48, R88.reuse ;  /* 0x0000005830057220 */ /* 0x081fe20000400000 */
[----:B------:R-:W-:Y:S01]  /*6610*/  @P0 STG.E desc[UR36][R8.64+0xa4], R47 ;  /* 0x0000a42f08000986 */ /* 0x000fe2000c101924 */
[----:B------:R-:W-:Y:S02]  /*6620*/  ISETP.GT.AND P0, PT, R3, 0x8, P4 ;  /* 0x000000080300780c */ /* 0x000fe40002704270 */
[----:B------:R-:W-:Y:S02]  /*6630*/  F2FP.TF32.F32.PACK_B R57, R57 ;  /* 0x00000039ff39723e */ /* 0x000fe400024050ff */
[----:B------:R-:W-:Y:S01]  /*6640*/  F2FP.TF32.F32.PACK_B R5, R5 ;  /* 0x00000005ff05723e */ /* 0x000fe200024050ff */
[----:B-1----:R-:W-:Y:S01]  /*6650*/  FMUL R11, R54, R88 ;  /* 0x00000058360b7220 */ /* 0x002fe20000400000 */
[----:B------:R-:W-:-:S03]  /*6660*/  F2FP.TF32.F32.PACK_B R59, R59 ;  /* 0x0000003bff3b723e */ /* 0x000fc600024050ff */
[----:B------:R0:W-:Y:S01]  /*6670*/  @P2 STG.E desc[UR36][R6.64+0xc0], R5 ;  /* 0x0000c00506002986 */ /* 0x0001e2000c101924 */
[C---:B------:R-:W-:Y:S02]  /*6680*/  ISETP.GT.AND P2, PT, R4.reuse, 0x38, PT ;  /* 0x000000380400780c */ /* 0x040fe40003f44270 */
[----:B------:R-:W-:Y:S01]  /*6690*/  F2FP.TF32.F32.PACK_B R11, R11 ;  /* 0x0000000bff0b723e */ /* 0x000fe200024050ff */
[----:B------:R-:W-:Y:S01]  /*66a0*/  @P3 STG.E desc[UR36][R6.64+0xc4], R49 ;  /* 0x0000c43106003986 */ /* 0x000fe2000c101924 */
[C---:B------:R-:W-:Y:S02]  /*66b0*/  ISETP.GT.AND P3, PT, R3.reuse, 0x8, P1 ;  /* 0x000000080300780c */ /* 0x040fe40000f64270 */
[----:B------:R-:W-:Y:S01]  /*66c0*/  ISETP.GT.AND P1, PT, R4, 0x39, PT ;  /* 0x000000390400780c */ /* 0x000fe20003f24270 */
[----:B------:R1:W-:Y:S01]  /*66d0*/  @P0 STG.E desc[UR36][R8.64+0xc0], R13 ;  /* 0x0000c00d08000986 */ /* 0x0003e2000c101924 */
[C---:B------:R-:W-:Y:S02]  /*66e0*/  ISETP.GT.AND P4, PT, R3.reuse, RZ, P2 ;  /* 0x000000ff0300720c */ /* 0x040fe40001784270 */
[C---:B------:R-:W-:Y:S01]  /*66f0*/  ISETP.GT.AND P0, PT, R3.reuse, RZ, P1 ;  /* 0x000000ff0300720c */ /* 0x040fe20000f04270 */
[----:B0-----:R-:W-:Y:S01]  /*6700*/  FMUL R5, R52, R88 ;  /* 0x0000005834057220 */ /* 0x001fe20000400000 */
[----:B------:R-:W-:-:S02]  /*6710*/  ISETP.GT.AND P2, PT, R3, 0x8, P2 ;  /* 0x000000080300780c */ /* 0x000fc40001744270 */
[----:B------:R-:W-:Y:S02]  /*6720*/  F2FP.TF32.F32.PACK_B R61, R61 ;  /* 0x0000003dff3d723e */ /* 0x000fe400024050ff */
[----:B------:R-:W-:Y:S01]  /*6730*/  F2FP.TF32.F32.PACK_B R5, R5 ;  /* 0x00000005ff05723e */ /* 0x000fe200024050ff */
[----:B------:R-:W-:Y:S01]  /*6740*/  @P3 STG.E desc[UR36][R8.64+0xc4], R51 ;  /* 0x0000c43308003986 */ /* 0x000fe2000c101924 */
[C---:B------:R-:W-:Y:S01]  /*6750*/  ISETP.GT.AND P3, PT, R3.reuse, 0x8, P1 ;  /* 0x000000080300780c */ /* 0x040fe20000f64270 */
[----:B-1----:R-:W-:Y:S01]  /*6760*/  FMUL R13, R58, R88 ;  /* 0x000000583a0d7220 */ /* 0x002fe20000400000 */
[C---:B------:R-:W-:Y:S01]  /*6770*/  ISETP.GT.AND P1, PT, R4.reuse, 0x40, PT ;  /* 0x000000400400780c */ /* 0x040fe20003f24270 */
[----:B------:R0:W-:Y:S01]  /*6780*/  @P4 STG.E desc[UR36][R6.64+0xe0], R5 ;  /* 0x0000e00506004986 */ /* 0x0001e2000c101924 */
[----:B------:R-:W-:Y:S02]  /*6790*/  F2FP.TF32.F32.PACK_B R63, R63 ;  /* 0x0000003fff3f723e */ /* 0x000fe400024050ff */
[----:B------:R-:W-:Y:S01]  /*67a0*/  ISETP.GT.AND P4, PT, R3, RZ, P1 ;  /* 0x000000ff0300720c */ /* 0x000fe20000f84270 */
[----:B------:R-:W-:Y:S01]  /*67b0*/  @P0 STG.E desc[UR36][R6.64+0xe4], R53 ;  /* 0x0000e43506000986 */ /* 0x000fe2000c101924 */
[----:B------:R-:W-:-:S02]  /*67c0*/  ISETP.GT.AND P0, PT, R4, 0x41, PT ;  /* 0x000000410400780c */ /* 0x000fc40003f04270 */
[C---:B------:R-:W-:Y:S01]  /*67d0*/  ISETP.GT.AND P1, PT, R3.reuse, 0x8, P1 ;  /* 0x000000080300780c */ /* 0x040fe20000f24270 */
[----:B------:R1:W-:Y:S01]  /*67e0*/  @P2 STG.E desc[UR36][R8.64+0xe0], R11 ;  /* 0x0000e00b08002986 */ /* 0x0003e2000c101924 */
[C---:B------:R-:W-:Y:S02]  /*67f0*/  ISETP.GT.AND P2, PT, R3.reuse, RZ, P0 ;  /* 0x000000ff0300720c */ /* 0x040fe40000744270 */
[----:B------:R-:W-:Y:S01]  /*6800*/  F2FP.TF32.F32.PACK_B R13, R13 ;  /* 0x0000000dff0d723e */ /* 0x000fe200024050ff */
[-C--:B0-----:R-:W-:Y:S01]  /*6810*/  FMUL R5, R56, R88.reuse ;  /* 0x0000005838057220 */ /* 0x081fe20000400000 */
[----:B------:R-:W-:Y:S01]  /*6820*/  @P3 STG.E desc[UR36][R8.64+0xe4], R55 ;  /* 0x0000e43708003986 */ /* 0x000fe2000c101924 */
[----:B------:R-:W-:Y:S02]  /*6830*/  ISETP.GT.AND P3, PT, R3, 0x8, P0 ;  /* 0x000000080300780c */ /* 0x000fe40000764270 */
[----:B------:R-:W-:Y:S02]  /*6840*/  ISETP.GT.AND P0, PT, R4, 0x49, PT ;  /* 0x000000490400780c */ /* 0x000fe40003f04270 */
[----:B------:R-:W-:Y:S01]  /*6850*/  F2FP.TF32.F32.PACK_B R5, R5 ;  /* 0x00000005ff05723e */ /* 0x000fe200024050ff */
[----:B-1----:R-:W-:Y:S01]  /*6860*/  FMUL R11, R62, R88 ;  /* 0x000000583e0b7220 */ /* 0x002fe20000400000 */
[----:B------:R-:W-:-:S03]  /*6870*/  F2FP.TF32.F32.PACK_B R65, R65 ;  /* 0x00000041ff41723e */ /* 0x000fc600024050ff */
[----:B------:R0:W-:Y:S01]  /*6880*/  @P4 STG.E desc[UR36][R6.64+0x100], R5 ;  /* 0x0001000506004986 */ /* 0x0001e2000c101924 */
[----:B------:R-:W-:Y:S02]  /*6890*/  F2FP.TF32.F32.PACK_B R67, R67 ;  /* 0x00000043ff43723e */ /* 0x000fe400024050ff */
[----:B------:R-:W-:Y:S01]  /*68a0*/  F2FP.TF32.F32.PACK_B R11, R11 ;  /* 0x0000000bff0b723e */ /* 0x000fe200024050ff */
[----:B------:R-:W-:Y:S01]  /*68b0*/  @P2 STG.E desc[UR36][R6.64+0x104], R57 ;  /* 0x0001043906002986 */ /* 0x000fe2000c101924 */
[----:B------:R-:W-:Y:S02]  /*68c0*/  ISETP.GT.AND P2, PT, R4, 0x48, PT ;  /* 0x000000480400780c */ /* 0x000fe40003f44270 */
[----:B------:R-:W-:Y:S01]  /*68d0*/  F2FP.TF32.F32.PACK_B R69, R69 ;  /* 0x00000045ff45723e */ /* 0x000fe200024050ff */
[----:B------:R1:W-:Y:S01]  /*68e0*/  @P1 STG.E desc[UR36][R8.64+0x100], R13 ;  /* 0x0001000d08001986 */ /* 0x0003e2000c101924 */
[C---:B------:R-:W-:Y:S02]  /*68f0*/  ISETP.GT.AND P4, PT, R3.reuse, RZ, P2 ;  /* 0x000000ff0300720c */ /* 0x040fe40001784270 */
[C---:B------:R-:W-:Y:S01]  /*6900*/  ISETP.GT.AND P1, PT, R3.reuse, RZ, P0 ;  /* 0x000000ff0300720c */ /* 0x040fe20000724270 */
[----:B0-----:R-:W-:Y:S01]  /*6910*/  FMUL R5, R60, R88 ;  /* 0x000000583c057220 */ /* 0x001fe20000400000 */
[C---:B------:R-:W-:Y:S01]  /*6920*/  ISETP.GT.AND P2, PT, R3.reuse, 0x8, P2 ;  /* 0x000000080300780c */ /* 0x040fe20001744270 */
[----:B------:R-:W-:Y:S01]  /*6930*/  @P3 STG.E desc[UR36][R8.64+0x104], R59 ;  /* 0x0001043b08003986 */ /* 0x000fe2000c101924 */
[----:B------:R-:W-:-:S02]  /*6940*/  ISETP.GT.AND P3, PT, R3, 0x8, P0 ;  /* 0x000000080300780c */ /* 0x000fc40000764270 */
[----:B------:R-:W-:Y:S02]  /*6950*/  F2FP.TF32.F32.PACK_B R5, R5 ;  /* 0x00000005ff05723e */ /* 0x000fe400024050ff */
[----:B------:R-:W-:Y:S01]  /*6960*/  ISETP.GT.AND P0, PT, R4, 0x51, PT ;  /* 0x000000510400780c */ /* 0x000fe20003f04270 */
[----:B-1----:R-:W-:Y:S01]  /*6970*/  FMUL R13, R66, R88 ;  /* 0x00000058420d7220 */ /* 0x002fe20000400000 */
[----:B------:R-:W-:Y:S01]  /*6980*/  F2FP.TF32.F32.PACK_B R71, R71 ;  /* 0x00000047ff47723e */ /* 0x000fe200024050ff */
[----:B------:R0:W-:Y:S01]  /*6990*/  @P4 STG.E desc[UR36][R6.64+0x120], R5 ;  /* 0x0001200506004986 */ /* 0x0001e2000c101924 */
[----:B------:R-:W-:Y:S02]  /*69a0*/  F2FP.TF32.F32.PACK_B R73, R73 ;  /* 0x00000049ff49723e */ /* 0x000fe400024050ff */
[----:B------:R-:W-:Y:S01]  /*69b0*/  F2FP.TF32.F32.PACK_B R13, R13 ;  /* 0x0000000dff0d723e */ /* 0x000fe200024050ff */
[----:B------:R-:W-:Y:S01]  /*69c0*/  @P1 STG.E desc[UR36][R6.64+0x124], R61 ;  /* 0x0001243d06001986 */ /* 0x000fe2000c101924 */
[----:B------:R-:W-:-:S02]  /*69d0*/  ISETP.GT.AND P1, PT, R4, 0x50, PT ;  /* 0x000000500400780c */ /* 0x000fc40003f24270 */
[----:B------:R-:W-:Y:S01]  /*69e0*/  F2FP.TF32.F32.PACK_B R75, R75 ;  /* 0x0000004bff4b723e */ /* 0x000fe200024050ff */
[----:B------:R1:W-:Y:S01]  /*69f0*/  @P2 STG.E desc[UR36][R8.64+0x120], R11 ;  /* 0x0001200b08002986 */ /* 0x0003e2000c101924 */
[C---:B------:R-:W-:Y:S02]  /*6a00*/  ISETP.GT.AND P4, PT, R3.reuse, RZ, P1 ;  /* 0x000000ff0300720c */ /* 0x040fe40000f84270 */
[C---:B------:R-:W-:Y:S01]  /*6a10*/  ISETP.GT.AND P2, PT, R3.reuse, RZ, P0 ;  /* 0x000000ff0300720c */ /* 0x040fe20000744270 */
[----:B0-----:R-:W-:Y:S01]  /*6a20*/  FMUL R5, R64, R88 ;  /* 0x0000005840057220 */ /* 0x001fe20000400000 */
[C---:B------:R-:W-:Y:S01]  /*6a30*/  ISETP.GT.AND P1, PT, R3.reuse, 0x8, P1 ;  /* 0x000000080300780c */ /* 0x040fe20000f24270 */
[----:B------:R-:W-:Y:S01]  /*6a40*/  @P3 STG.E desc[UR36][R8.64+0x124], R63 ;  /* 0x0001243f08003986 */ /* 0x000fe2000c101924 */
[----:B------:R-:W-:Y:S02]  /*6a50*/  ISETP.GT.AND P3, PT, R3, 0x8, P0 ;  /* 0x000000080300780c */ /* 0x000fe40000764270 */
[----:B------:R-:W-:-:S02]  /*6a60*/  F2FP.TF32.F32.PACK_B R5, R5 ;  /* 0x00000005ff05723e */ /* 0x000fc400024050ff */
[----:B------:R-:W-:Y:S01]  /*6a70*/  ISETP.GT.AND P0, PT, R4, 0x59, PT ;  /* 0x000000590400780c */ /* 0x000fe20003f04270 */
[----:B-1----:R-:W-:Y:S01]  /*6a80*/  FMUL R11, R70, R88 ;  /* 0x00000058460b7220 */ /* 0x002fe20000400000 */
[----:B------:R-:W-:Y:S01]  /*6a90*/  F2FP.TF32.F32.PACK_B R77, R77 ;  /* 0x0000004dff4d723e */ /* 0x000fe200024050ff */
[----:B------:R0:W-:Y:S01]  /*6aa0*/  @P4 STG.E desc[UR36][R6.64+0x140], R5 ;  /* 0x0001400506004986 */ /* 0x0001e2000c101924 */
[----:B------:R-:W-:Y:S02]  /*6ab0*/  F2FP.TF32.F32.PACK_B R79, R79 ;  /* 0x0000004fff4f723e */ /* 0x000fe400024050ff */
[----:B------:R-:W-:Y:S01]  /*6ac0*/  F2FP.TF32.F32.PACK_B R11, R11 ;  /* 0x0000000bff0b723e */ /* 0x000fe200024050ff */
[----:B------:R-:W-:Y:S01]  /*6ad0*/  @P2 STG.E desc[UR36][R6.64+0x144], R65 ;  /* 0x0001444106002986 */ /* 0x000fe2000c101924 */
[----:B------:R-:W-:Y:S02]  /*6ae0*/  ISETP.GT.AND P2, PT, R4, 0x58, PT ;  /* 0x000000580400780c */ /* 0x000fe40003f44270 */
[----:B------:R-:W-:Y:S01]  /*6af0*/  F2FP.TF32.F32.PACK_B R81, R81 ;  /* 0x00000051ff51723e */ /* 0x000fe200024050ff */
[----:B------:R1:W-:Y:S01]  /*6b00*/  @P1 STG.E desc[UR36][R8.64+0x140], R13 ;  /* 0x0001400d08001986 */ /* 0x0003e2000c101924 */
[----:B------:R-:W-:-:S02]  /*6b10*/  ISETP.GT.AND P4, PT, R3, RZ, P2 ;  /* 0x000000ff0300720c */ /* 0x000fc40001784270 */
[C---:B------:R-:W-:Y:S01]  /*6b20*/  ISETP.GT.AND P1, PT, R3.reuse, RZ, P0 ;  /* 0x000000ff0300720c */ /* 0x040fe20000724270 */
[-C--:B0-----:R-:W-:Y:S01]  /*6b30*/  FMUL R5, R68, R88.reuse ;  /* 0x0000005844057220 */ /* 0x081fe20000400000 */
[C---:B------:R-:W-:Y:S01]  /*6b40*/  ISETP.GT.AND P2, PT, R3.reuse, 0x8, P2 ;  /* 0x000000080300780c */ /* 0x040fe20001744270 */
[----:B------:R-:W-:Y:S01]  /*6b50*/  @P3 STG.E desc[UR36][R8.64+0x144], R67 ;  /* 0x0001444308003986 */ /* 0x000fe2000c101924 */
[----:B------:R-:W-:Y:S02]  /*6b60*/  ISETP.GT.AND P3, PT, R3, 0x8, P0 ;  /* 0x000000080300780c */ /* 0x000fe40000764270 */
[----:B------:R-:W-:Y:S02]  /*6b70*/  F2FP.TF32.F32.PACK_B R5, R5 ;  /* 0x00000005ff05723e */ /* 0x000fe400024050ff */
[----:B------:R-:W-:Y:S01]  /*6b80*/  ISETP.GT.AND P0, PT, R4, 0x61, PT ;  /* 0x000000610400780c */ /* 0x000fe20003f04270 */
[----:B-1----:R-:W-:Y:S01]  /*6b90*/  FMUL R13, R74, R88 ;  /* 0x000000584a0d7220 */ /* 0x002fe20000400000 */
[----:B------:R-:W-:Y:S01]  /*6ba0*/  F2FP.TF32.F32.PACK_B R15, R15 ;  /* 0x0000000fff0f723e */ /* 0x000fe200024050ff */
[----:B------:R0:W-:Y:S01]  /*6bb0*/  @P4 STG.E desc[UR36][R6.64+0x160], R5 ;  /* 0x0001600506004986 */ /* 0x0001e2000c101924 */
[----:B------:R-:W-:-:S02]  /*6bc0*/  F2FP.TF32.F32.PACK_B R83, R83 ;  /* 0x00000053ff53723e */ /* 0x000fc400024050ff */
        /* <DEDUP_REMOVED lines=15> */
[----:B------:R0:W-:Y:S03]  /*6cc0*/  @P4 STG.E desc[UR36][R6.64+0x180], R5 ;  /* 0x0001800506004986 */ /* 0x0001e6000c101924 */
[----:B------:R-:W-:Y:S01]  /*6cd0*/  F2FP.TF32.F32.PACK_B R11, R11 ;  /* 0x0000000bff0b723e */ /* 0x000fe200024050ff */
[----:B------:R-:W-:Y:S01]  /*6ce0*/  @P2 STG.E desc[UR36][R6.64+0x184], R73 ;  /* 0x0001844906002986 */ /* 0x000fe2000c101924 */
[----:B------:R-:W-:-:S03]  /*6cf0*/  ISETP.GT.AND P2, PT, R4, 0x68, PT ;  /* 0x000000680400780c */ /* 0x000fc60003f44270 */
[----:B------:R1:W-:Y:S01]  /*6d00*/  @P1 STG.E desc[UR36][R8.64+0x180], R13 ;  /* 0x0001800d08001986 */ /* 0x0003e2000c101924 */
[C---:B------:R-:W-:Y:S02]  /*6d10*/  ISETP.GT.AND P4, PT, R3.reuse, RZ, P2 ;  /* 0x000000ff0300720c */ /* 0x040fe40001784270 */
[C---:B------:R-:W-:Y:S01]  /*6d20*/  ISETP.GT.AND P1, PT, R3.reuse, RZ, P0 ;  /* 0x000000ff0300720c */ /* 0x040fe20000724270 */
[-C--:B0-----:R-:W-:Y:S01]  /*6d30*/  FMUL R5, R76, R88.reuse ;  /* 0x000000584c057220 */ /* 0x081fe20000400000 */
[C---:B------:R-:W-:Y:S01]  /*6d40*/  ISETP.GT.AND P2, PT, R3.reuse, 0x8, P2 ;  /* 0x000000080300780c */ /* 0x040fe20001744270 */
[----:B------:R-:W-:Y:S01]  /*6d50*/  @P3 STG.E desc[UR36][R8.64+0x184], R75 ;  /* 0x0001844b08003986 */ /* 0x000fe2000c101924 */
[----:B------:R-:W-:Y:S02]  /*6d60*/  ISETP.GT.AND P3, PT, R4, 0x71, PT ;  /* 0x000000710400780c */ /* 0x000fe40003f64270 */
[----:B------:R-:W-:Y:S02]  /*6d70*/  F2FP.TF32.F32.PACK_B R5, R5 ;  /* 0x00000005ff05723e */ /* 0x000fe400024050ff */
[----:B------:R-:W-:Y:S01]  /*6d80*/  ISETP.GT.AND P0, PT, R3, 0x8, P0 ;  /* 0x000000080300780c */ /* 0x000fe20000704270 */
[----:B-1----:R-:W-:-:S02]  /*6d90*/  FMUL R13, R80, R88 ;  /* 0x00000058500d7220 */ /* 0x002fc40000400000 */
[----:B------:R-:W-:Y:S03]  /*6da0*/  @P4 STG.E desc[UR36][R6.64+0x1a0], R5 ;  /* 0x0001a00506004986 */ /* 0x000fe6000c101924 */
[----:B------:R-:W-:Y:S01]  /*6db0*/  F2FP.TF32.F32.PACK_B R13, R13 ;  /* 0x0000000dff0d723e */ /* 0x000fe200024050ff */
[----:B------:R-:W-:Y:S01]  /*6dc0*/  @P1 STG.E desc[UR36][R6.64+0x1a4], R77 ;  /* 0x0001a44d06001986 */ /* 0x000fe2000c101924 */
[----:B------:R-:W-:-:S03]  /*6dd0*/  ISETP.GT.AND P1, PT, R4, 0x70, PT ;  /* 0x000000700400780c */ /* 0x000fc60003f24270 */
[----:B------:R0:W-:Y:S01]  /*6de0*/  @P2 STG.E desc[UR36][R8.64+0x1a0], R11 ;  /* 0x0001a00b08002986 */ /* 0x0001e2000c101924 */
[C---:B------:R-:W-:Y:S02]  /*6df0*/  ISETP.GT.AND P4, PT, R3.reuse, RZ, P1 ;  /* 0x000000ff0300720c */ /* 0x040fe40000f84270 */
[C---:B------:R-:W-:Y:S01]  /*6e00*/  ISETP.GT.AND P2, PT, R3.reuse, RZ, P3 ;  /* 0x000000ff0300720c */ /* 0x040fe20001f44270 */
[----:B------:R-:W-:Y:S01]  /*6e10*/  @P0 STG.E desc[UR36][R8.64+0x1a4], R79 ;  /* 0x0001a44f08000986 */ /* 0x000fe2000c101924 */
[C---:B------:R-:W-:Y:S02]  /*6e20*/  ISETP.GT.AND P1, PT, R3.reuse, 0x8, P1 ;  /* 0x000000080300780c */ /* 0x040fe40000f24270 */
[----:B------:R-:W-:Y:S02]  /*6e30*/  ISETP.GT.AND P0, PT, R4, 0x78, PT ;  /* 0x000000780400780c */ /* 0x000fe40003f04270 */
[----:B------:R-:W-:Y:S01]  /*6e40*/  ISETP.GT.AND P3, PT, R3, 0x8, P3 ;  /* 0x000000080300780c */ /* 0x000fe20001f64270 */
[----:B0-----:R-:W-:-:S04]  /*6e50*/  FMUL R11, R86, R88 ;  /* 0x00000058560b7220 */ /* 0x001fc80000400000 */
[----:B------:R-:W-:Y:S01]  /*6e60*/  @P4 STG.E desc[UR36][R6.64+0x1c0], R13 ;  /* 0x0001c00d06004986 */ /* 0x000fe2000c101924 */
[----:B------:R-:W-:Y:S01]  /*6e70*/  ISETP.GT.AND P4, PT, R4, 0x79, PT ;  /* 0x000000790400780c */ /* 0x000fe20003f84270 */
[----:B------:R-:W-:Y:S01]  /*6e80*/  @P2 IMAD.MOV.U32 R4, RZ, RZ, R6 ;  /* 0x000000ffff042224 */ /* 0x000fe200078e0006 */
[----:B------:R-:W-:Y:S01]  /*6e90*/  F2FP.TF32.F32.PACK_B R11, R11 ;  /* 0x0000000bff0b723e */ /* 0x000fe200024050ff */
[----:B------:R-:W-:-:S05]  /*6ea0*/  @P2 IMAD.MOV.U32 R5, RZ, RZ, R7 ;  /* 0x000000ffff052224 */ /* 0x000fca00078e0007 */
[----:B------:R0:W-:Y:S01]  /*6eb0*/  @P2 STG.E desc[UR36][R4.64+0x1c4], R81 ;  /* 0x0001c45104002986 */ /* 0x0001e2000c101924 */
[C---:B------:R-:W-:Y:S02]  /*6ec0*/  ISETP.GT.AND P2, PT, R3.reuse, RZ, P4 ;  /* 0x000000ff0300720c */ /* 0x040fe40002744270 */
[----:B------:R-:W-:Y:S01]  /*6ed0*/  ISETP.GT.AND P4, PT, R3, 0x8, P4 ;  /* 0x000000080300780c */ /* 0x000fe20002784270 */
[----:B0-----:R-:W-:Y:S02]  /*6ee0*/  @P1 IMAD.MOV.U32 R4, RZ, RZ, R8 ;  /* 0x000000ffff041224 */ /* 0x001fe400078e0008 */
[----:B------:R-:W-:-:S05]  /*6ef0*/  @P1 IMAD.MOV.U32 R5, RZ, RZ, R9 ;  /* 0x000000ffff051224 */ /* 0x000fca00078e0009 */
[----:B------:R0:W-:Y:S01]  /*6f00*/  @P1 STG.E desc[UR36][R4.64+0x1c0], R15 ;  /* 0x0001c00f04001986 */ /* 0x0001e2000c101924 */
[C---:B------:R-:W-:Y:S02]  /*6f10*/  ISETP.GT.AND P1, PT, R3.reuse, RZ, P0 ;  /* 0x000000ff0300720c */ /* 0x040fe40000724270 */
[----:B------:R-:W-:Y:S01]  /*6f20*/  ISETP.GT.AND P0, PT, R3, 0x8, P0 ;  /* 0x000000080300780c */ /* 0x000fe20000704270 */
[----:B------:R-:W-:-:S05]  /*6f30*/  FMUL R3, R84, R88 ;  /* 0x0000005854037220 */ /* 0x000fca0000400000 */
[----:B------:R-:W-:Y:S01]  /*6f40*/  F2FP.TF32.F32.PACK_B R3, R3 ;  /* 0x00000003ff03723e */ /* 0x000fe200024050ff */
[----:B0-----:R-:W-:Y:S02]  /*6f50*/  @P3 IMAD.MOV.U32 R4, RZ, RZ, R8 ;  /* 0x000000ffff043224 */ /* 0x001fe400078e0008 */
[----:B------:R-:W-:-:S05]  /*6f60*/  @P3 IMAD.MOV.U32 R5, RZ, RZ, R9 ;  /* 0x000000ffff053224 */ /* 0x000fca00078e0009 */
[----:B------:R0:W-:Y:S02]  /*6f70*/  @P3 STG.E desc[UR36][R4.64+0x1c4], R83 ;  /* 0x0001c45304003986 */ /* 0x0001e4000c101924 */
[----:B0-----:R-:W-:Y:S02]  /*6f80*/  @P1 IMAD.MOV.U32 R4, RZ, RZ, R6 ;  /* 0x000000ffff041224 */ /* 0x001fe400078e0006 */
[----:B------:R-:W-:-:S05]  /*6f90*/  @P1 IMAD.MOV.U32 R5, RZ, RZ, R7 ;  /* 0x000000ffff051224 */ /* 0x000fca00078e0007 */
[----:B------:R0:W-:Y:S04]  /*6fa0*/  @P1 STG.E desc[UR36][R4.64+0x1e0], R3 ;  /* 0x0001e00304001986 */ /* 0x0001e8000c101924 */
[----:B------:R1:W-:Y:S01]  /*6fb0*/  @P2 STG.E desc[UR36][R6.64+0x1e4], R85 ;  /* 0x0001e45506002986 */ /* 0x0003e2000c101924 */
[----:B0-----:R-:W-:Y:S02]  /*6fc0*/  @P0 IMAD.MOV.U32 R4, RZ, RZ, R8 ;  /* 0x000000ffff040224 */ /* 0x001fe400078e0008 */
[----:B------:R-:W-:-:S05]  /*6fd0*/  @P0 IMAD.MOV.U32 R5, RZ, RZ, R9 ;  /* 0x000000ffff050224 */ /* 0x000fca00078e0009 */
[----:B------:R1:W-:Y:S04]  /*6fe0*/  @P0 STG.E desc[UR36][R4.64+0x1e0], R11 ;  /* 0x0001e00b04000986 */ /* 0x0003e8000c101924 */
[----:B------:R1:W-:Y:S02]  /*6ff0*/  @P4 STG.E desc[UR36][R8.64+0x1e4], R87 ;  /* 0x0001e45708004986 */ /* 0x0003e4000c101924 */
.L_x_165:
[----:B------:R-:W-:Y:S05]  /*7000*/  BSYNC B0 ;  /* 0x0000000000007941 */ /* 0x000fea0003800000 */
.L_x_39:
[----:B------:R-:W-:Y:S01]  /*7010*/  IADD3 R16, P0, R16, UR54, RZ ;  /* 0x0000003610107c10 */ /* 0x000fe2000ff1e0ff */
[----:B------:R-:W-:Y:S01]  /*7020*/  ULDC.64 UR4, c[0x0][0x650] ;  /* 0x0001940000047ab9 */ /* 0x000fe20000000a00 */
[----:B------:R-:W-:Y:S01]  /*7030*/  PRMT R3, RZ, 0x7610, R3 ;  /* 0x00007610ff037816 */ /* 0x000fe20000000003 */
[----:B------:R-:W-:Y:S01]  /*7040*/  IMAD.MOV.U32 R104, RZ, RZ, -0x1 ;  /* 0xffffffffff687424 */ /* 0x000fe200078e00ff */
[----:B------:R-:W-:Y:S01]  /*7050*/  IADD3.X R17, R17, UR45, RZ, P0, !PT ;  /* 0x0000002d11117c10 */ /* 0x000fe200087fe4ff */
[----:B------:R-:W-:Y:S01]  /*7060*/  IMAD.MOV.U32 R89, RZ, RZ, -0x1 ;  /* 0xffffffffff597424 */ /* 0x000fe200078e00ff */
[----:B------:R-:W-:-:S04]  /*7070*/  ISETP.GE.U32.AND P0, PT, R16, UR4, PT ;  /* 0x0000000410007c0c */ /* 0x000fc8000bf06070 */
[----:B------:R-:W-:-:S13]  /*7080*/  ISETP.GE.U32.AND.EX P0, PT, R17, UR5, PT, P0 ;  /* 0x0000000511007c0c */ /* 0x000fda000bf06100 */
[----:B------:R-:W-:Y:S05]  /*7090*/  @P0 BRA `(.L_x_166) ;  /* 0x00000004004c0947 */ /* 0x000fea0003800000 */
[----:B012---:R-:W0:Y:S01]  /*70a0*/  LDC.64 R10, c[0x0][0x628] ;  /* 0x00018a00ff0a7b82 */ /* 0x007e220000000a00 */
[----:B----4-:R-:W1:Y:S01]  /*70b0*/  S2R R12, SR_CTAID.X ;  /* 0x00000000000c7919 */ /* 0x010e620000002500 */
[----:B---3--:R-:W-:Y:S02]  /*70c0*/  IMAD.MOV.U32 R8, RZ, RZ, R16 ;  /* 0x000000ffff087224 */ /* 0x008fe400078e0010 */
[----:B------:R-:W-:Y:S01]  /*70d0*/  IMAD.MOV.U32 R9, RZ, RZ, R17 ;  /* 0x000000ffff097224 */ /* 0x000fe200078e0011 */
[----:B------:R-:W2:Y:S03]  /*70e0*/  S2R R20, SR_CTAID.Y ;  /* 0x0000000000147919 */ /* 0x000ea60000002600 */
[----:B------:R-:W3:Y:S08]  /*70f0*/  LDC R0, c[0x0][0x630] ;  /* 0x00018c00ff007b82 */ /* 0x000ef00000000800 */
[----:B------:R-:W4:Y:S01]  /*7100*/  LDC.64 R14, c[0x0][0x620] ;  /* 0x00018800ff0e7b82 */ /* 0x000f220000000a00 */
[----:B0-----:R-:W-:-:S04]  /*7110*/  ISETP.NE.U32.AND P0, PT, R10, RZ, PT ;  /* 0x000000ff0a00720c */ /* 0x001fc80003f05070 */
[----:B------:R-:W-:-:S13]  /*7120*/  ISETP.NE.AND.EX P0, PT, R11, RZ, PT, P0 ;  /* 0x000000ff0b00720c */ /* 0x000fda0003f05300 */
[----:B-1234-:R-:W-:Y:S05]  /*7130*/  @!P0 BRA `(.L_x_167) ;  /* 0x0000000000288947 */ /* 0x01efea0003800000 */
        /* <DEDUP_REMOVED lines=10> */
.L_x_167:
[-CC-:B------:R-:W-:Y:S01]  /*71e0*/  SHF.R.U64 R89, R8, R0.reuse, R9.reuse ;  /* 0x0000000008597219 */ /* 0x180fe20000001209 */
[----:B------:R-:W0:Y:S01]  /*71f0*/  LDC.64 R24, c[0x0][0x640] ;  /* 0x00019000ff187b82 */ /* 0x000e220000000a00 */
[----:B------:R-:W-:Y:S01]  /*7200*/  SHF.R.U32.HI R0, RZ, R0, R9 ;  /* 0x00000000ff007219 */ /* 0x000fe20000011609 */
[----:B------:R-:W-:Y:S01]  /*7210*/  ULDC UR4, c[0x0][0x150] ;  /* 0x0000540000047ab9 */ /* 0x000fe20000000800 */
[----:B------:R-:W-:Y:S02]  /*7220*/  IADD3 R3, P0, RZ, -R89, RZ ;  /* 0x80000059ff037210 */ /* 0x000fe40007f1e0ff */
[----:B------:R-:W-:-:S03]  /*7230*/  I2FP.F32.U32 R7, R12 ;  /* 0x0000000c00077245 */ /* 0x000fc60000201000 */
[----:B------:R-:W1:Y:S01]  /*7240*/  LDC R6, c[0x0][0x618] ;  /* 0x00018600ff067b82 */ /* 0x000e620000000800 */
[----:B------:R-:W-:Y:S02]  /*7250*/  IMAD.X R5, RZ, RZ, ~R0, P0 ;  /* 0x000000ffff057224 */ /* 0x000fe400000e0e00 */
[----:B------:R-:W-:Y:S01]  /*7260*/  FMUL R7, R7, UR4 ;  /* 0x0000000407077c20 */ /* 0x000fe20008400000 */
[----:B------:R-:W-:Y:S01]  /*7270*/  ULDC UR4, c[0x0][0x154] ;  /* 0x0000550000047ab9 */ /* 0x000fe20000000800 */
[-C--:B------:R-:W-:Y:S02]  /*7280*/  IMAD R0, R5, R14.reuse, RZ ;  /* 0x0000000e05007224 */ /* 0x080fe400078e02ff */
[C---:B------:R-:W-:Y:S01]  /*7290*/  IMAD.WIDE.U32 R4, R3.reuse, R14, R16 ;  /* 0x0000000e03047225 */ /* 0x040fe200078e0010 */
[----:B------:R-:W2:Y:S01]  /*72a0*/  LDC R11, c[0x0][0x608] ;  /* 0x00018200ff0b7b82 */ /* 0x000ea20000000800 */
[----:B------:R-:W3:Y:S02]  /*72b0*/  F2I.U32.TRUNC.NTZ R7, R7 ;  /* 0x0000000700077305 */ /* 0x000ee4000020f000 */
[----:B------:R-:W-:-:S04]  /*72c0*/  IMAD R3, R3, R15, R0 ;  /* 0x0000000f03037224 */ /* 0x000fc800078e0200 */
[----:B------:R-:W-:Y:S01]  /*72d0*/  IMAD.IADD R3, R5, 0x1, R3 ;  /* 0x0000000105037824 */ /* 0x000fe200078e0203 */
[----:B------:R-:W4:Y:S01]  /*72e0*/  LDC R8, c[0x0][0x658] ;  /* 0x00019600ff087b82 */ /* 0x000f220000000800 */
[----:B------:R-:W-:Y:S02]  /*72f0*/  I2FP.F32.U32 R5, R20 ;  /* 0x0000001400057245 */ /* 0x000fe40000201000 */
[----:B0-----:R-:W-:-:S04]  /*7300*/  ISETP.NE.U32.AND P0, PT, R24, RZ, PT ;  /* 0x000000ff1800720c */ /* 0x001fc80003f05070 */
[----:B------:R-:W-:Y:S01]  /*7310*/  ISETP.NE.AND.EX P0, PT, R25, RZ, PT, P0 ;  /* 0x000000ff1900720c */ /* 0x000fe20003f05300 */
[----:B------:R-:W0:Y:S01]  /*7320*/  LDC R9, c[0x0][0x144] ;  /* 0x00005100ff097b82 */ /* 0x000e220000000800 */
[-C--:B-1----:R-:W-:Y:S01]  /*7330*/  SHF.R.U64 R13, R4, R6.reuse, R3 ;  /* 0x00000006040d7219 */ /* 0x082fe20000001203 */
[----:B---3--:R-:W-:Y:S01]  /*7340*/  IMAD.MOV R7, RZ, RZ, -R7 ;  /* 0x000000ffff077224 */ /* 0x008fe200078e0a07 */
[----:B------:R-:W-:Y:S01]  /*7350*/  SHF.R.U32.HI R0, RZ, R6, R3 ;  /* 0x00000006ff007219 */ /* 0x000fe20000011603 */
[----:B------:R-:W-:-:S04]  /*7360*/  FMUL R6, R5, UR4 ;  /* 0x0000000405067c20 */ /* 0x000fc80008400000 */
[----:B------:R-:W1:Y:S01]  /*7370*/  LDC R21, c[0x0][0x148] ;  /* 0x00005200ff157b82 */ /* 0x000e620000000800 */
[----:B------:R3:W0:Y:S01]  /*7380*/  F2I.U32.TRUNC.NTZ R14, R6 ;  /* 0x00000006000e7305 */ /* 0x000622000020f000 */
[-CC-:B--2---:R-:W-:Y:S02]  /*7390*/  SHF.R.U64 R10, R13, R11.reuse, R0.reuse ;  /* 0x0000000b0d0a7219 */ /* 0x184fe40000001200 */
[----:B------:R-:W-:-:S04]  /*73a0*/  SHF.R.U32.HI R3, RZ, R11, R0 ;  /* 0x0000000bff037219 */ /* 0x000fc80000011600 */
[----:B-----5:R-:W2:Y:S01]  /*73b0*/  LDC R22, c[0x0][0x648] ;  /* 0x00019200ff167b82 */ /* 0x020ea20000000800 */
[-CC-:B----4-:R-:W-:Y:S02]  /*73c0*/  SHF.R.U64 R15, R10, R8.reuse, R3.reuse ;  /* 0x000000080a0f7219 */ /* 0x190fe40000001203 */
[----:B------:R-:W-:-:S03]  /*73d0*/  SHF.R.U32.HI R5, RZ, R8, R3 ;  /* 0x00000008ff057219 */ /* 0x000fc60000011603 */
[----:B------:R-:W-:Y:S02]  /*73e0*/  IMAD.MOV.U32 R4, RZ, RZ, R15 ;  /* 0x000000ffff047224 */ /* 0x000fe400078e000f */
[----:B------:R-:W4:Y:S01]  /*73f0*/  LDC R26, c[0x0][0x638] ;  /* 0x00018e00ff1a7b82 */ /* 0x000f220000000800 */
[----:B0-----:R-:W-:-:S07]  /*7400*/  IMAD R23, R9, R7, R12 ;  /* 0x0000000709177224 */ /* 0x001fce00078e020c */
[----:B------:R-:W0:Y:S08]  /*7410*/  LDC R27, c[0x0][0x610] ;  /* 0x00018400ff1b7b82 */ /* 0x000e300000000800 */
[----:B------:R-:W0:Y:S01]  /*7420*/  LDC R28, c[0x0][0x600] ;  /* 0x00018000ff1c7b82 */ /* 0x000e220000000800 */
[----:B-1-3--:R-:W-:Y:S05]  /*7430*/  @!P0 BRA `(.L_x_168) ;  /* 0x0000000000288947 */ /* 0x00afea0003800000 */
[----:B------:R-:W1:Y:S02]  /*7440*/  LDC R0, c[0x0][0x64c] ;  /* 0x00019300ff007b82 */ /* 0x000e640000000800 */
[----:B-1----:R-:W-:-:S05]  /*7450*/  IADD3 R3, P0, R15, R0, RZ ;  /* 0x000000000f037210 */ /* 0x002fca0007f1e0ff */
        /* <DEDUP_REMOVED lines=8> */
.L_x_168:
[----:B------:R-:W-:Y:S01]  /*74e0*/  ISETP.NE.AND P0, PT, R2, 0x1, PT ;  /* 0x000000010200780c */ /* 0x000fe20003f05270 */
[----:B------:R-:W-:Y:S01]  /*74f0*/  IMAD.MOV R14, RZ, RZ, -R14 ;  /* 0x000000ffff0e7224 */ /* 0x000fe200078e0a0e */
[----:B--2---:R-:W-:Y:S02]  /*7500*/  SHF.R.U64 R0, R4, R22, R5 ;  /* 0x0000001604007219 */ /* 0x004fe40000001205 */
[----:B------:R-:W-:Y:S02]  /*7510*/  LOP3.LUT R3, R10, R101, RZ, 0xc0, !PT ;  /* 0x000000650a037212 */ /* 0x000fe400078ec0ff */
[----:B------:R-:W-:Y:S01]  /*7520*/  LOP3.LUT R6, R13, R100, RZ, 0xc0, !PT ;  /* 0x000000640d067212 */ /* 0x000fe200078ec0ff */
[----:B------:R-:W-:Y:S02]  /*7530*/  IMAD.MOV R4, RZ, RZ, -R0 ;  /* 0x000000ffff047224 */ /* 0x000fe400078e0a00 */
[----:B------:R-:W-:Y:S02]  /*7540*/  IMAD R0, R96, R0, R3 ;  /* 0x0000000060007224 */ /* 0x000fe400078e0203 */
[----:B----4-:R-:W-:-:S02]  /*7550*/  IMAD R3, R4, R26, R15 ;  /* 0x0000001a04037224 */ /* 0x010fc400078e020f */
[----:B------:R-:W-:Y:S02]  /*7560*/  @P0 IMAD R23, R21, R14, R20 ;  /* 0x0000000e15170224 */ /* 0x000fe400078e0214 */
[----:B0-----:R-:W-:Y:S02]  /*7570*/  IMAD R5, R3, R28, R6 ;  /* 0x0000001c03057224 */ /* 0x001fe400078e0206 */
[----:B------:R-:W-:Y:S02]  /*7580*/  IMAD R0, R0, R27, R23 ;  /* 0x0000001b00007224 */ /* 0x000fe400078e0217 */
[----:B------:R-:W-:-:S03]  /*7590*/  IMAD.MOV.U32 R4, RZ, RZ, 0x1 ;  /* 0x00000001ff047424 */ /* 0x000fc600078e00ff */
[----:B------:R-:W-:Y:S02]  /*75a0*/  SEL R104, R5, R0, !P0 ;  /* 0x0000000005687207 */ /* 0x000fe40004000000 */
[----:B------:R-:W-:Y:S02]  /*75b0*/  PRMT R3, R4, 0x7610, R3 ;  /* 0x0000761004037816 */ /* 0x000fe40000000003 */
[----:B------:R-:W-:-:S07]  /*75c0*/  SEL R0, R0, R5, !P0 ;  /* 0x0000000500007207 */ /* 0x000fce0004000000 */
.L_x_166:
[----:B------:R-:W-:Y:S01]  /*75d0*/  LOP3.LUT P0, RZ, R3, 0xff, RZ, 0xc0, !PT ;  /* 0x000000ff03ff7812 */ /* 0x000fe2000780c0ff */
[----:B------:R-:W-:Y:S01]  /*75e0*/  UIMAD.WIDE.U32 UR4, UR39, -0x55555555, URZ ;  /* 0xaaaaaaab270478a5 */ /* 0x000fe2000f8e003f */
[----:B------:R-:W-:-:S03]  /*75f0*/  IMAD.MOV.U32 R103, RZ, RZ, R0 ;  /* 0x000000ffff677224 */ /* 0x000fc600078e0000 */
[----:B------:R-:W-:-:S04]  /*7600*/  USHF.R.U32.HI UR4, URZ, 0x1, UR5 ;  /* 0x000000013f047899 */ /* 0x000fc80008011605 */
[----:B------:R-:W-:-:S04]  /*7610*/  UIMAD UR39, UR4, -0x3, UR39 ;  /* 0xfffffffd042778a4 */ /* 0x000fc8000f8e0227 */
[----:B------:R-:W-:Y:S08]  /*7620*/  @P0 BRA `(.L_x_169) ;  /* 0xffffff9800f80947 */ /* 0x000ff0000383ffff */
[----:B------:R-:W-:Y:S05]  /*7630*/  EXIT ;  /* 0x000000000000794d */ /* 0x000fea0003800000 */
.L_x_3:
        /* <DEDUP_REMOVED lines=26> */
.L_x_171:
        /* <DEDUP_REMOVED lines=14> */
[----:B------:R-:W-:Y:S02]  /*78c0*/  IMAD R5, R7, R23, R10 ;  /* 0x0000001707057224 */ /* 0x000fe400078e020a */
[----:B------:R-:W-:Y:S02]  /*78d0*/  IMAD.MOV.U32 R10, RZ, RZ, 0x1 ;  /* 0x00000001ff0a7424 */ /* 0x000fe400078e00ff */
[----:B------:R-:W-:Y:S01]  /*78e0*/  IMAD.IADD R5, R9, 0x1, R5 ;  /* 0x0000000109057824 */ /* 0x000fe200078e0205 */
[----:B------:R-:W4:Y:S04]  /*78f0*/  LDC R20, c[0x0][0x608] ;  /* 0x00018200ff147b82 */ /* 0x000f280000000800 */
[----:B0-----:R-:W-:-:S02]  /*7900*/  SHF.R.U64 R12, R8, R14, R5 ;  /* 0x0000000e080c7219 */ /* 0x001fc40000001205 */
[----:B------:R-:W-:Y:S02]  /*7910*/  I2FP.F32.U32 R8, R6 ;  /* 0x0000000600087245 */ /* 0x000fe40000201000 */
[----:B------:R-:W0:Y:S01]  /*7920*/  LDC R23, c[0x0][0x658] ;  /* 0x00019600ff177b82 */ /* 0x000e220000000800 */
[----:B-1----:R-:W-:Y:S01]  /*7930*/  ISETP.NE.U32.AND P0, PT, R30, RZ, PT ;  /* 0x000000ff1e00720c */ /* 0x002fe20003f05070 */
[----:B---3--:R-:W-:Y:S02]  /*7940*/  IMAD.MOV R7, RZ, RZ, -R11 ;  /* 0x000000ffff077224 */ /* 0x008fe400078e0a0b */
[----:B------:R-:W-:Y:S01]  /*7950*/  FMUL R8, R8, UR4 ;  /* 0x0000000408087c20 */ /* 0x000fe20008400000 */
[----:B------:R-:W-:Y:S01]  /*7960*/  SHF.R.U32.HI R5, RZ, R14, R5 ;  /* 0x0000000eff057219 */ /* 0x000fe20000011605 */
[----:B------:R-:W-:Y:S01]  /*7970*/  IMAD.MOV.U32 R14, RZ, RZ, -0x1 ;  /* 0xffffffffff0e7424 */ /* 0x000fe200078e00ff */
[----:B------:R-:W-:Y:S01]  /*7980*/  ISETP.NE.AND.EX P0, PT, R31, RZ, PT, P0 ;  /* 0x000000ff1f00720c */ /* 0x000fe20003f05300 */
[----:B------:R1:W3:Y:S01]  /*7990*/  F2I.U32.TRUNC.NTZ R19, R8 ;  /* 0x0000000800137305 */ /* 0x0002e2000020f000 */
[----:B------:R-:W1:Y:S01]  /*79a0*/  LDC R21, c[0x0][0x148] ;  /* 0x00005200ff157b82 */ /* 0x000e620000000800 */
[----:B--2---:R-:W-:-:S07]  /*79b0*/  IMAD R24, R13, R7, R4 ;  /* 0x000000070d187224 */ /* 0x004fce00078e0204 */
[----:B------:R-:W2:Y:S01]  /*79c0*/  LDC R22, c[0x0][0x600] ;  /* 0x00018000ff167b82 */ /* 0x000ea20000000800 */
[-CC-:B----4-:R-:W-:Y:S02]  /*79d0*/  SHF.R.U64 R15, R12, R20.reuse, R5.reuse ;  /* 0x000000140c0f7219 */ /* 0x190fe40000001205 */
[----:B------:R-:W-:-:S05]  /*79e0*/  SHF.R.U32.HI R4, RZ, R20, R5 ;  /* 0x00000014ff047219 */ /* 0x000fca0000011605 */
[----:B------:R-:W4:Y:S01]  /*79f0*/  LDC R25, c[0x0][0x648] ;  /* 0x00019200ff197b82 */ /* 0x000f220000000800 */
[-C--:B0-----:R-:W-:Y:S02]  /*7a00*/  SHF.L.U32 R7, R14, R23.reuse, RZ ;  /* 0x000000170e077219 */ /* 0x081fe400000006ff */
[-CC-:B------:R-:W-:Y:S02]  /*7a10*/  SHF.R.U64 R14, R15, R23.reuse, R4.reuse ;  /* 0x000000170f0e7219 */ /* 0x180fe40000001204 */
[-C--:B------:R-:W-:Y:S02]  /*7a20*/  SHF.R.U32.HI R5, RZ, R23.reuse, R4 ;  /* 0x00000017ff057219 */ /* 0x080fe40000011604 */
[----:B------:R-:W-:Y:S01]  /*7a30*/  SHF.L.U32 R23, R10, R23, RZ ;  /* 0x000000170a177219 */ /* 0x000fe200000006ff */
[----:B------:R-:W0:Y:S01]  /*7a40*/  LDC R27, c[0x0][0x638] ;  /* 0x00018e00ff1b7b82 */ /* 0x000e220000000800 */
[----:B------:R-:W-:Y:S01]  /*7a50*/  LOP3.LUT R20, RZ, R7, RZ, 0x33, !PT ;  /* 0x00000007ff147212 */ /* 0x000fe200078e33ff */
[----:B------:R-:W-:-:S06]  /*7a60*/  IMAD.MOV.U32 R4, RZ, RZ, R14 ;  /* 0x000000ffff047224 */ /* 0x000fcc00078e000e */
        /* <DEDUP_REMOVED lines=12> */
.L_x_172:
[----:B------:R-:W-:Y:S01]  /*7b30*/  ISETP.NE.AND P0, PT, R2, 0x1, PT ;  /* 0x000000010200780c */ /* 0x000fe20003f05270 */
[----:B--2---:R-:W-:Y:S01]  /*7b40*/  VIADD R9, R22, 0xffffffff ;  /* 0xffffffff16097836 */ /* 0x004fe20000000000 */
[----:B----4-:R-:W-:Y:S01]  /*7b50*/  SHF.R.U64 R5, R4, R25, R5 ;  /* 0x0000001904057219 */ /* 0x010fe20000001205 */
[----:B------:R-:W-:Y:S01]  /*7b60*/  IMAD.MOV R19, RZ, RZ, -R19 ;  /* 0x000000ffff137224 */ /* 0x000fe200078e0a13 */
[----:B------:R-:W-:-:S03]  /*7b70*/  LOP3.LUT R4, R15, R20, RZ, 0xc0, !PT ;  /* 0x000000140f047212 */ /* 0x000fc600078ec0ff */
[----:B------:R-:W-:Y:S02]  /*7b80*/  IMAD.MOV R7, RZ, RZ, -R5 ;  /* 0x000000ffff077224 */ /* 0x000fe400078e0a05 */
[----:B------:R-:W-:Y:S01]  /*7b90*/  IMAD R31, R23, R5, R4 ;  /* 0x00000005171f7224 */ /* 0x000fe200078e0204 */
[----:B------:R-:W-:Y:S01]  /*7ba0*/  LOP3.LUT R5, R12, R9, RZ, 0xc0, !PT ;  /* 0x000000090c057212 */ /* 0x000fe200078ec0ff */
[----:B0-----:R-:W-:Y:S02]  /*7bb0*/  IMAD R4, R7, R27, R14 ;  /* 0x0000001b07047224 */ /* 0x001fe400078e020e */
[----:B------:R-:W-:Y:S02]  /*7bc0*/  @P0 IMAD R24, R21, R19, R6 ;  /* 0x0000001315180224 */ /* 0x000fe400078e0206 */
[----:B------:R-:W-:Y:S02]  /*7bd0*/  IMAD R4, R4, R22, R5 ;  /* 0x0000001604047224 */ /* 0x000fe400078e0205 */
[----:B------:R-:W-:-:S02]  /*7be0*/  IMAD R31, R31, R28, R24 ;  /* 0x0000001c1f1f7224 */ /* 0x000fc400078e0218 */
[----:B------:R-:W-:-:S03]  /*7bf0*/  IMAD.MOV.U32 R7, RZ, RZ, 0x1 ;  /* 0x00000001ff077424 */ /* 0x000fc600078e00ff */
[----:B------:R-:W-:Y:S02]  /*7c00*/  SEL R30, R4, R31, !P0 ;  /* 0x0000001f041e7207 */ /* 0x000fe40004000000 */
[----:B------:R-:W-:-:S07]  /*7c10*/  SEL R31, R31, R4, !P0 ;  /* 0x000000041f1f7207 */ /* 0x000fce0004000000 */
.L_x_170:
[----:B------:R-:W-:-:S08]  /*7c20*/  NOP ;  /* 0x0000000000007918 */ /* 0x000fd00000000000 */
[----:B------:R-:W0:-:S00]  /*7c30*/  USETMAXREG.DEALLOC.CTAPOOL 0x28 ;  /* 0x00000028000079c8 */ /* 0x000e0000080e0500 */
[----:B0-----:R-:W-:-:S13]  /*7c40*/  ISETP.NE.AND P0, PT, R3, RZ, PT ;  /* 0x000000ff0300720c */ /* 0x001fda0003f05270 */
[----:B------:R-:W-:Y:S05]  /*7c50*/  @P0 EXIT ;  /* 0x000000000000094d */ /* 0x000fea0003800000 */
[----:B------:R-:W-:Y:S01]  /*7c60*/  LOP3.LUT P0, RZ, R7, 0xff, RZ, 0xc0, !PT ;  /* 0x000000ff07ff7812 */ /* 0x000fe2000780c0ff */
[----:B------:R-:W-:Y:S02]  /*7c70*/  IMAD.MOV.U32 R28, RZ, RZ, 0x1 ;  /* 0x00000001ff1c7424 */ /* 0x000fe400078e00ff */
[----:B------:R-:W-:-:S10]  /*7c80*/  IMAD.MOV.U32 R27, RZ, RZ, RZ ;  /* 0x000000ffff1b7224 */ /* 0x000fd400078e00ff */
[----:B------:R-:W-:Y:S05]  /*7c90*/  @!P0 BRA `(.L_x_173) ;  /* 0x0000001000f48947 */ /* 0x000fea0003800000 */
[----:B------:R-:W0:Y:S01]  /*7ca0*/  LDC R3, c[0x0][0x28c] ;  /* 0x0000a300ff037b82 */ /* 0x000e220000000800 */
[----:B------:R-:W-:Y:S01]  /*7cb0*/  ISETP.NE.AND P1, PT, R32, RZ, PT ;  /* 0x000000ff2000720c */ /* 0x000fe20003f25270 */
[----:B------:R-:W-:Y:S01]  /*7cc0*/  ULDC UR37, c[0x0][0x658] ;  /* 0x0001960000257ab9 */ /* 0x000fe20000000800 */
[----:B------:R-:W-:Y:S01]  /*7cd0*/  LOP3.LUT P0, RZ, R0, 0x1f, RZ, 0xc0, !PT ;  /* 0x0000001f00ff7812 */ /* 0x000fe2000780c0ff */
[----:B------:R-:W-:Y:S01]  /*7ce0*/  UMOV UR4, 0xffffffff ;  /* 0xffffffff00047882 */ /* 0x000fe20000000000 */
[----:B------:R-:W-:Y:S01]  /*7cf0*/  LOP3.LUT R26, R26, 0xfffffffe, RZ, 0xc0, !PT ;  /* 0xfffffffe1a1a7812 */ /* 0x000fe200078ec0ff */
[----:B------:R-:W-:Y:S01]  /*7d00*/  BSSY B7, `(.L_x_173) ;  /* 0x0000136000077945 */ /* 0x000fe20003800000 */
[----:B------:R-:W-:Y:S01]  /*7d10*/  ISETP.NE.OR P0, PT, R32, RZ, !P0 ;  /* 0x000000ff2000720c */ /* 0x000fe20004705670 */
[----:B------:R-:W-:Y:S01]  /*7d20*/  USHF.L.U32 UR4, UR4, UR37, URZ ;  /* 0x0000002504047299 */ /* 0x000fe2000800063f */
[----:B------:R-:W-:Y:S01]  /*7d30*/  IMAD.MOV.U32 R23, RZ, RZ, 0x1 ;  /* 0x00000001ff177424 */ /* 0x000fe200078e00ff */
[----:B------:R-:W-:Y:S01]  /*7d40*/  LOP3.LUT R25, R18, 0x2, RZ, 0xfc, !PT ;  /* 0x0000000212197812 */ /* 0x000fe200078efcff */
[----:B------:R-:W-:Y:S01]  /*7d50*/  IMAD.MOV.U32 R28, RZ, RZ, 0x1 ;  /* 0x00000001ff1c7424 */ /* 0x000fe200078e00ff */
[----:B------:R-:W-:Y:S01]  /*7d60*/  ULDC UR39, c[0x0][0x600] ;  /* 0x0001800000277ab9 */ /* 0x000fe20000000800 */
[----:B------:R-:W-:Y:S01]  /*7d70*/  IMAD.MOV.U32 R27, RZ, RZ, RZ ;  /* 0x000000ffff1b7224 */ /* 0x000fe200078e00ff */
[----:B------:R-:W-:Y:S01]  /*7d80*/  @P1 LOP3.LUT R26, R26, 0x1, RZ, 0xfc, !PT ;  /* 0x000000011a1a1812 */ /* 0x000fe200078efcff */
[----:B------:R-:W-:Y:S01]  /*7d90*/  UMOV UR5, 0x1 ;  /* 0x0000000100057882 */ /* 0x000fe20000000000 */
[----:B------:R-:W-:-:S02]  /*7da0*/  UIADD3 UR39, UR39, -0x1, URZ ;  /* 0xffffffff27277890 */ /* 0x000fc4000fffe03f */
[----:B------:R-:W-:Y:S01]  /*7db0*/  LOP3.LUT R26, R26, 0xfffffffb, RZ, 0xc0, !PT ;  /* 0xfffffffb1a1a7812 */ /* 0x000fe200078ec0ff */
[----:B------:R-:W-:Y:S02]  /*7dc0*/  USHF.L.U32 UR37, UR5, UR37, URZ ;  /* 0x0000002505257299 */ /* 0x000fe4000800063f */
[----:B------:R-:W-:Y:S01]  /*7dd0*/  ULOP3.LUT UR38, URZ, UR4, URZ, 0x33, !UPT ;  /* 0x000000043f267292 */ /* 0x000fe2000f8e333f */
[----:B------:R-:W-:Y:S01]  /*7de0*/  @P0 LOP3.LUT R26, R26, 0x4, RZ, 0xfc, !PT ;  /* 0x000000041a1a0812 */ /* 0x000fe200078efcff */
[----:B------:R-:W-:Y:S01]  /*7df0*/  ULDC.64 UR46, c[0x0][0x198] ;  /* 0x00006600002e7ab9 */ /* 0x000fe20000000a00 */
[----:B0-----:R-:W-:-:S05]  /*7e00*/  VIADD R3, R3, 0x3f ;  /* 0x0000003f03037836 */ /* 0x001fca0000000000 */
[----:B------:R-:W-:-:S04]  /*7e10*/  SHF.R.S32.HI R0, RZ, 0x1f, R3 ;  /* 0x0000001fff007819 */ /* 0x000fc80000011403 */
[----:B------:R-:W-:-:S04]  /*7e20*/  LEA.HI R0, R0, R3, RZ, 0x6 ;  /* 0x0000000300007211 */ /* 0x000fc800078f30ff */
[----:B------:R-:W-:-:S05]  /*7e30*/  SHF.R.S32.HI R24, RZ, 0x6, R0 ;  /* 0x00000006ff187819 */ /* 0x000fca0000011400 */
[----:B------:R-:W-:-:S07]  /*7e40*/  VIADD R22, R24, 0x1 ;  /* 0x0000000118167836 */ /* 0x000fce0000000000 */
.L_x_187:
[----:B------:R-:W-:-:S03]  /*7e50*/  UMOV UR4, 0xffffffff ;  /* 0xffffffff00047882 */ /* 0x000fc60000000000 */
[----:B------:R-:W-:Y:S05]  /*7e60*/  BRA.DIV UR4, `(.L_x_174) ;  /* 0x0000001604787947 */ /* 0x000fea000b800000 */
[----:B------:R-:W-:-:S13]  /*7e70*/  ELECT P6, URZ, PT ;  /* 0x00000000003f782f */ /* 0x000fda00038c0000 */
.L_x_199:
[----:B------:R-:W-:Y:S04]  /*7e80*/  BSSY B6, `(.L_x_175) ;  /* 0x00000ac000067945 */ /* 0x000fe80003800000 */
[----:B------:R-:W-:Y:S05]  /*7e90*/  @!P6 BRA `(.L_x_176) ;  /* 0x0000000800a8e947 */ /* 0x000fea0003800000 */
[----:B------:R-:W0:Y:S01]  /*7ea0*/  S2R R0, SR_CgaCtaId ;  /* 0x0000000000007919 */ /* 0x000e220000008800 */
[----:B------:R-:W-:-:S04]  /*7eb0*/  MOV R19, 0x400 ;  /* 0x0000040000137802 */ /* 0x000fc80000000f00 */
[----:B0-----:R-:W-:-:S05]  /*7ec0*/  LEA R19, R0, R19, 0x18 ;  /* 0x0000001300137211 */ /* 0x001fca00078ec0ff */
[----:B------:R-:W-:-:S05]  /*7ed0*/  VIADD R0, R19, 0x800 ;  /* 0x0000080013007836 */ /* 0x000fca0000000000 */
[----:B------:R-:W-:-:S13]  /*7ee0*/  LOP3.LUT P0, RZ, R0, 0x9f, RZ, 0xc0, !PT ;  /* 0x0000009f00ff7812 */ /* 0x000fda000780c0ff */
[----:B------:R-:W-:Y:S05]  /*7ef0*/  @!P0 BRA `(.L_x_177) ;  /* 0x0000000000408947 */ /* 0x000fea0003800000 */
[----:B------:R-:W-:Y:S01]  /*7f00*/  MOV R14, 0x0 ;  /* 0x00000000000e7802 */ /* 0x000fe20000000f00 */
[----:B------:R-:W-:Y:S01]  /*7f10*/  ULDC.64 UR4, c[0x4][0x70] ;  /* 0x01001c0000047ab9 */ /* 0x000fe20000000a00 */
[----:B------:R-:W-:Y:S01]  /*7f20*/  ULDC.64 UR6, c[0x4][0x8] ;  /* 0x0100020000067ab9 */ /* 0x000fe20000000a00 */
[----:B------:R-:W-:Y:S02]  /*7f30*/  IMAD.U32 R4, RZ, RZ, UR4 ;  /* 0x00000004ff047e24 */ /* 0x000fe4000f8e00ff */
[----:B------:R-:W-:Y:S01]  /*7f40*/  IMAD.U32 R5, RZ, RZ, UR5 ;  /* 0x00000005ff057e24 */ /* 0x000fe2000f8e00ff */
[----:B------:R-:W0:Y:S01]  /*7f50*/  LDC.64 R14, c[0x4][R14] ;  /* 0x010000000e0e7b82 */ /* 0x000e220000000a00 */
[----:B------:R-:W-:Y:S01]  /*7f60*/  ULDC.64 UR4, c[0x4][0x78] ;  /* 0x01001e0000047ab9 */ /* 0x000fe20000000a00 */
[----:B------:R-:W-:Y:S02]  /*7f70*/  IMAD.U32 R10, RZ, RZ, UR6 ;  /* 0x00000006ff0a7e24 */ /* 0x000fe4000f8e00ff */
[----:B------:R-:W-:-:S02]  /*7f80*/  IMAD.U32 R6, RZ, RZ, UR4 ;  /* 0x00000004ff067e24 */ /* 0x000fc4000f8e00ff */
[----:B------:R-:W-:Y:S02]  /*7f90*/  IMAD.U32 R7, RZ, RZ, UR5 ;  /* 0x00000005ff077e24 */ /* 0x000fe4000f8e00ff */
[----:B------:R-:W-:Y:S02]  /*7fa0*/  IMAD.U32 R11, RZ, RZ, UR7 ;  /* 0x00000007ff0b7e24 */ /* 0x000fe4000f8e00ff */
[----:B------:R-:W-:Y:S02]  /*7fb0*/  IMAD.MOV.U32 R8, RZ, RZ, 0x70 ;  /* 0x00000070ff087424 */ /* 0x000fe400078e00ff */
[----:B------:R-:W-:Y:S02]  /*7fc0*/  IMAD.MOV.U32 R12, RZ, RZ, 0x1 ;  /* 0x00000001ff0c7424 */ /* 0x000fe400078e00ff */
[----:B------:R-:W-:-:S07]  /*7fd0*/  IMAD.MOV.U32 R13, RZ, RZ, RZ ;  /* 0x000000ffff0d7224 */ /* 0x000fce00078e00ff */
[----:B------:R-:W-:-:S07]  /*7fe0*/  LEPC R20, `(.L_x_177) ;  /* 0x000000001014794e */ /* 0x000fce0000000000 */
[----:B0-----:R-:W-:Y:S05]  /*7ff0*/  CALL.ABS.NOINC R14 ;  /* 0x000000000e007343 */ /* 0x001fea0003c00000 */
.L_x_177:
        /* <DEDUP_REMOVED lines=19> */
.L_x_178:
[----:B------:R-:W0:Y:S02]  /*8130*/  LDC R0, c[0x0][0x28c] ;  /* 0x0000a300ff007b82 */ /* 0x000e240000000800 */
[----:B0-----:R-:W-:-:S13]  /*8140*/  ISETP.GE.AND P0, PT, R0, 0x1, PT ;  /* 0x000000010000780c */ /* 0x001fda0003f06270 */
[----:B------:R-:W-:Y:S05]  /*8150*/  @!P0 BRA `(.L_x_176) ;  /* 0x0000000400f88947 */ /* 0x000fea0003800000 */
[----:B------:R-:W-:Y:S02]  /*8160*/  IMAD.SHL.U32 R31, R31, 0x80, RZ ;  /* 0x000000801f1f7824 */ /* 0x000fe400078e00ff */
[----:B------:R-:W-:Y:S02]  /*8170*/  IMAD.SHL.U32 R30, R30, 0x80, RZ ;  /* 0x000000801e1e7824 */ /* 0x000fe400078e00ff */
[----:B------:R-:W-:Y:S02]  /*8180*/  IMAD.MOV.U32 R5, RZ, RZ, RZ ;  /* 0x000000ffff057224 */ /* 0x000fe400078e00ff */
[----:B------:R-:W-:Y:S02]  /*8190*/  IMAD.MOV.U32 R0, RZ, RZ, R22 ;  /* 0x000000ffff007224 */ /* 0x000fe400078e0016 */
[----:B------:R-:W-:Y:S02]  /*81a0*/  IMAD.MOV.U32 R3, RZ, RZ, R28 ;  /* 0x000000ffff037224 */ /* 0x000fe400078e001c */
[----:B------:R-:W-:-:S02]  /*81b0*/  IMAD.MOV.U32 R6, RZ, RZ, R27 ;  /* 0x000000ffff067224 */ /* 0x000fc400078e001b */
[C---:B------:R-:W-:Y:S02]  /*81c0*/  VIADD R8, R31.reuse, 0x8 ;  /* 0x000000081f087836 */ /* 0x040fe40000000000 */
[C---:B------:R-:W-:Y:S02]  /*81d0*/  VIADD R9, R31.reuse, 0x10 ;  /* 0x000000101f097836 */ /* 0x040fe40000000000 */
[C---:B------:R-:W-:Y:S02]  /*81e0*/  VIADD R10, R31.reuse, 0x18 ;  /* 0x000000181f0a7836 */ /* 0x040fe40000000000 */
[C---:B------:R-:W-:Y:S02]  /*81f0*/  VIADD R11, R31.reuse, 0x20 ;  /* 0x000000201f0b7836 */ /* 0x040fe40000000000 */
[C---:B------:R-:W-:Y:S02]  /*8200*/  VIADD R12, R31.reuse, 0x28 ;  /* 0x000000281f0c7836 */ /* 0x040fe40000000000 */
[----:B------:R-:W-:-:S02]  /*8210*/  VIADD R13, R31, 0x30 ;  /* 0x000000301f0d7836 */ /* 0x000fc40000000000 */
        /* <DEDUP_REMOVED lines=8> */
[----:B------:R-:W-:-:S07]  /*82a0*/  VIADD R7, R31, 0x78 ;  /* 0x000000781f077836 */ /* 0x000fce0000000000 */
.L_x_182:
[----:B------:R-:W-:Y:S01]  /*82b0*/  IMAD R4, R6, 0x8, R19 ;  /* 0x0000000806047824 */ /* 0x000fe200078e0213 */
[----:B------:R-:W-:-:S04]  /*82c0*/  SHF.L.U32 R37, R3, 0x1f, RZ ;  /* 0x0000001f03257819 */ /* 0x000fc800000006ff */
[----:B------:R-:W0:Y:S02]  /*82d0*/  SYNCS.PHASECHK.TRANS64.TRYWAIT P0, [R4+URZ+0x18], R37 ;  /* 0x00001825040075a7 */ /* 0x000e24000800017f */
[----:B0-----:R-:W-:Y:S05]  /*82e0*/  @!P0 BRA `(.L_x_179) ;  /* 0x0000001000788947 */ /* 0x001fea0003800000 */
.L_x_200:
[----:B------:R-:W-:-:S13]  /*82f0*/  ISETP.NE.AND P0, PT, R32, RZ, PT ;  /* 0x000000ff2000720c */ /* 0x000fda0003f05270 */
[----:B0-----:R-:W0:Y:S02]  /*8300*/  @!P0 LDC R37, c[0x0][0x500] ;  /* 0x00014000ff258b82 */ /* 0x001e240000000800 */
[----:B0-----:R0:W-:Y:S02]  /*8310*/  @!P0 SYNCS.ARRIVE.TRANS64 RZ, [R4+URZ], R37 ;  /* 0x0000002504ff89a7 */ /* 0x0011e4000800003f */
[----:B0-----:R-:W-:-:S04]  /*8320*/  PRMT R37, R25, 0x9910, RZ ;  /* 0x0000991019257816 */ /* 0x001fc800000000ff */
[----:B------:R-:W-:-:S13]  /*8330*/  ISETP.NE.AND P0, PT, R37, 0x2, PT ;  /* 0x000000022500780c */ /* 0x000fda0003f05270 */
[----:B------:R-:W-:Y:S05]  /*8340*/  @P0 BRA `(.L_x_180) ;  /* 0x0000000000040947 */ /* 0x000fea0003800000 */
[----:B------:R-:W-:Y:S01]  /*8350*/  BPT.TRAP 0x1 ;  /* 0x000000040000795c */ /* 0x000fe20000300000 */
.L_x_180:
[----:B------:R-:W-:-:S13]  /*8360*/  LOP3.LUT P0, RZ, R26, 0x4, RZ, 0xc0, !PT ;  /* 0x000000041aff7812 */ /* 0x000fda000780c0ff */
[----:B------:R-:W-:Y:S05]  /*8370*/  @P0 BRA `(.L_x_181) ;  /* 0x0000000000040947 */ /* 0x000fea0003800000 */
[----:B------:R-:W-:Y:S01]  /*8380*/  BPT.TRAP 0x1 ;  /* 0x000000040000795c */ /* 0x000fe20000300000 */
.L_x_181:
[----:B------:R-:W-:Y:S01]  /*8390*/  IMAD R37, R6, 0x8000, R19 ;  /* 0x0000800006257824 */ /* 0x000fe200078e0213 */
[----:B------:R-:W-:Y:S01]  /*83a0*/  R2UR UR41, R4 ;  /* 0x00000000042972ca */ /* 0x000fe200000e0000 */
[----:B------:R-:W-:Y:S01]  /*83b0*/  UIADD3 UR14, UP0, UR46, 0xf0, URZ ;  /* 0x000000f02e0e7890 */ /* 0x000fe2000ff1e03f */
[----:B------:R-:W-:Y:S01]  /*83c0*/  R2UR UR43, R5 ;  /* 0x00000000052b72ca */ /* 0x000fe200000e0000 */
[----:B------:R-:W-:Y:S01]  /*83d0*/  UMOV UR6, 0x0 ;  /* 0x0000000000067882 */ /* 0x000fe20000000000 */
[----:B------:R-:W-:Y:S01]  /*83e0*/  R2UR UR4, R37 ;  /* 0x00000000250472ca */ /* 0x000fe200000e0000 */
[----:B------:R-:W-:Y:S01]  /*83f0*/  UIADD3.X UR15, URZ, UR47, URZ, UP0, !UPT ;  /* 0x0000002f3f0f7290 */ /* 0x000fe200087fe43f */
[----:B------:R-:W-:Y:S01]  /*8400*/  R2UR UR44, R29 ;  /* 0x000000001d2c72ca */ /* 0x000fe200000e0000 */
[----:B------:R-:W-:Y:S01]  /*8410*/  UMOV UR7, 0x10000000 ;  /* 0x1000000000077882 */ /* 0x000fe20000000000 */
[----:B------:R-:W-:Y:S01]  /*8420*/  R2UR UR42, R31 ;  /* 0x000000001f2a72ca */ /* 0x000fe200000e0000 */
[----:B------:R-:W-:Y:S01]  /*8430*/  VIADD R0, R0, 0xffffffff ;  /* 0xffffffff00007836 */ /* 0x000fe20000000000 */
[----:B------:R-:W-:Y:S01]  /*8440*/  R2UR UR10, R8 ;  /* 0x00000000080a72ca */ /* 0x000fe200000e0000 */
[----:B------:R-:W-:Y:S01]  /*8450*/  UIADD3 UR22, UP0, UR46, 0x1f0, URZ ;  /* 0x000001f02e167890 */ /* 0x000fe2000ff1e03f */
[----:B------:R-:W-:Y:S01]  /*8460*/  R2UR UR34, R9 ;  /* 0x00000000092272ca */ /* 0x000fe200000e0000 */
[----:B------:R-:W-:Y:S01]  /*8470*/  UMOV UR9, UR41 ;  /* 0x0000002900097c82 */ /* 0x000fe20008000000 */
[----:B------:R-:W-:Y:S01]  /*8480*/  R2UR UR26, R10 ;  /* 0x000000000a1a72ca */ /* 0x000fe200000e0000 */
[----:B------:R-:W-:Y:S01]  /*8490*/  UMOV UR11, UR43 ;  /* 0x0000002b000b7c82 */ /* 0x000fe20008000000 */
[----:B------:R-:W-:Y:S01]  /*84a0*/  R2UR UR50, R11 ;  /* 0x000000000b3272ca */ /* 0x000fe200000e0000 */
[----:B------:R-:W-:Y:S01]  /*84b0*/  UIADD3 UR40, UR4, 0x800, URZ ;  /* 0x0000080004287890 */ /* 0x000fe2000fffe03f */
[----:B------:R-:W-:Y:S01]  /*84c0*/  R2UR UR18, R12 ;  /* 0x000000000c1272ca */ /* 0x000fe200000e0000 */
[----:B------:R-:W-:Y:S01]  /*84d0*/  UIADD3 UR8, UR4, 0x1000, URZ ;  /* 0x0000100004087890 */ /* 0x000fe2000fffe03f */
[----:B------:R-:W-:Y:S01]  /*84e0*/  ISETP.GT.AND P1, PT, R0, 0x1, PT ;  /* 0x000000010000780c */ /* 0x000fe20003f24270 */
[----:B------:R-:W-:Y:S01]  /*84f0*/  UIADD3 UR32, UR4, 0x1800, URZ ;  /* 0x0000180004207890 */ /* 0x000fe2000fffe03f */
[----:B------:R-:W-:Y:S01]  /*8500*/  VIADD R6, R6, 0x1 ;  /* 0x0000000106067836 */ /* 0x000fe20000000000 */
[----:B------:R-:W-:Y:S01]  /*8510*/  UIADD3 UR24, UR4, 0x2000, URZ ;  /* 0x0000200004187890 */ /* 0x000fe2000fffe03f */
[----:B------:R-:W-:Y:S01]  /*8520*/  VIADD R5, R5, 0x40 ;  /* 0x0000004005057836 */ /* 0x000fe20000000000 */
[----:B------:R-:W-:Y:S01]  /*8530*/  UMOV UR12, UR44 ;  /* 0x0000002c000c7c82 */ /* 0x000fe20008000000 */
[----:B------:R-:W-:Y:S01]  /*8540*/  UIADD3 UR48, UR4, 0x2800, URZ ;  /* 0x0000280004307890 */ /* 0x000fe2000fffe03f */
[----:B------:R0:W-:Y:S01]  /*8550*/  UTMALDG.3D [UR40], [UR14], desc[UR6] ;  /* 0x000006280e0075b4 */ /* 0x0001e20008011000 */
[----:B------:R-:W-:Y:S01]  /*8560*/  UIADD3 UR16, UR4, 0x3000, URZ ;  /* 0x0000300004107890 */ /* 0x000fe2000fffe03f */
[----:B------:R-:W-:Y:S01]  /*8570*/  ISETP.NE.AND P0, PT, R6, 0x3, PT ;  /* 0x000000030600780c */ /* 0x000fe20003f05270 */
[----:B------:R-:W-:Y:S01]  /*8580*/  UMOV UR33, UR41 ;  /* 0x0000002900217c82 */ /* 0x000fe20008000000 */
[----:B------:R-:W-:Y:S01]  /*8590*/  UMOV UR35, UR43 ;  /* 0x0000002b00237c82 */ /* 0x000fe20008000000 */
[----:B------:R-:W-:Y:S01]  /*85a0*/  UMOV UR36, UR44 ;  /* 0x0000002c00247c82 */ /* 0x000fe20008000000 */
[----:B------:R-:W-:Y:S01]  /*85b0*/  UMOV UR25, UR41 ;  /* 0x0000002900197c82 */ /* 0x000fe20008000000 */
[----:B------:R-:W-:Y:S01]  /*85c0*/  UMOV UR27, UR43 ;  /* 0x0000002b001b7c82 */ /* 0x000fe20008000000 */
[----:B------:R1:W-:Y:S01]  /*85d0*/  UTMALDG.3D [UR8], [UR14], desc[UR6] ;  /* 0x000006080e0075b4 */ /* 0x0003e20008011000 */
[----:B------:R-:W-:Y:S01]  /*85e0*/  UMOV UR28, UR44 ;  /* 0x0000002c001c7c82 */ /* 0x000fe20008000000 */
[----:B------:R-:W-:Y:S01]  /*85f0*/  UMOV UR49, UR41 ;  /* 0x0000002900317c82 */ /* 0x000fe20008000000 */
[----:B------:R-:W-:Y:S01]  /*8600*/  UMOV UR51, UR43 ;  /* 0x0000002b00337c82 */ /* 0x000fe20008000000 */
[----:B------:R-:W-:Y:S01]  /*8610*/  UMOV UR52, UR44 ;  /* 0x0000002c00347c82 */ /* 0x000fe20008000000 */
[----:B------:R-:W-:Y:S01]  /*8620*/  UMOV UR17, UR41 ;  /* 0x0000002900117c82 */ /* 0x000fe20008000000 */
[----:B------:R-:W-:Y:S01]  /*8630*/  UMOV UR19, UR43 ;  /* 0x0000002b00137c82 */ /* 0x000fe20008000000 */
[----:B------:R-:W-:Y:S01]  /*8640*/  UMOV UR20, UR44 ;  /* 0x0000002c00147c82 */ /* 0x000fe20008000000 */
[----:B------:R2:W-:Y:S01]  /*8650*/  UTMALDG.3D [UR32], [UR14], desc[UR6] ;  /* 0x000006200e0075b4 */ /* 0x0005e20008011000 */
[----:B------:R-:W-:Y:S01]  /*8660*/  UIADD3.X UR23, URZ, UR47, URZ, UP0, !UPT ;  /* 0x0000002f3f177290 */ /* 0x000fe200087fe43f */
[----:B------:R-:W-:-:S02]  /*8670*/  SEL R4, RZ, 0x1, P0 ;  /* 0x00000001ff047807 */ /* 0x000fc40000000000 */
[----:B------:R-:W-:Y:S02]  /*8680*/  SEL R6, R6, RZ, P0 ;  /* 0x000000ff06067207 */ /* 0x000fe40000000000 */
[----:B------:R-:W-:Y:S01]  /*8690*/  LOP3.LUT R3, R3, R4, RZ, 0x3c, !PT ;  /* 0x0000000403037212 */ /* 0x000fe200078e3cff */
[----:B------:R3:W-:Y:S01]  /*86a0*/  UTMALDG.3D [UR24], [UR14], desc[UR6] ;  /* 0x000006180e0075b4 */ /* 0x0007e20008011000 */
[----:B0-----:R-:W-:Y:S01]  /*86b0*/  R2UR UR42, R14 ;  /* 0x000000000e2a72ca */ /* 0x001fe200000e0000 */
[----:B------:R-:W-:Y:S01]  /*86c0*/  UIADD3 UR40, UR4, 0x4000, URZ ;  /* 0x0000400004287890 */ /* 0x000fe2000fffe03f */
[----:B-1----:R-:W-:Y:S01]  /*86d0*/  R2UR UR10, R13 ;  /* 0x000000000d0a72ca */ /* 0x002fe200000e0000 */
[----:B------:R-:W-:Y:S01]  /*86e0*/  UIADD3 UR8, UR4, 0x3800, URZ ;  /* 0x0000380004087890 */ /* 0x000fe2000fffe03f */
[----:B------:R0:W-:Y:S01]  /*86f0*/  UTMALDG.3D [UR48], [UR14], desc[UR6] ;  /* 0x000006300e0075b4 */ /* 0x0001e20008011000 */
[----:B--2---:R-:W-:Y:S01]  /*8700*/  R2UR UR34, R15 ;  /* 0x000000000f2272ca */ /* 0x004fe200000e0000 */
[----:B------:R-:W-:Y:S01]  /*8710*/  UIADD3 UR32, UR4, 0x4800, URZ ;  /* 0x0000480004207890 */ /* 0x000fe2000fffe03f */
[----:B------:R1:W-:Y:S01]  /*8720*/  UTMALDG.3D [UR16], [UR14], desc[UR6] ;  /* 0x000006100e0075b4 */ /* 0x0003e20008011000 */
[----:B---3--:R-:W-:Y:S01]  /*8730*/  R2UR UR26, R20 ;  /* 0x00000000141a72ca */ /* 0x008fe200000e0000 */
[----:B------:R-:W-:-:S06]  /*8740*/  UIADD3 UR24, UR4, 0x5000, URZ ;  /* 0x0000500004187890 */ /* 0x000fcc000fffe03f */
[----:B------:R2:W-:Y:S01]  /*8750*/  UTMALDG.3D [UR8], [UR14], desc[UR6] ;  /* 0x000006080e0075b4 */ /* 0x0005e20008011000 */
        /* <DEDUP_REMOVED lines=12> */
[----:B0-----:R-:W-:Y:S01]  /*8820*/  R2UR UR34, R36 ;  /* 0x00000000242272ca */ /* 0x001fe200000e0000 */
[----:B------:R-:W-:Y:S01]  /*8830*/  UIADD3 UR32, UR4, 0x7800, URZ ;  /* 0x0000780004207890 */ /* 0x000fe2000fffe03f */
[----:B------:R0:W-:Y:S01]  /*8840*/  UTMALDG.3D [UR8], [UR14], desc[UR6] ;  /* 0x000006080e0075b4 */ /* 0x0001e20008011000 */
[----:B-1----:R-:W-:Y:S01]  /*8850*/  R2UR UR26, R7 ;  /* 0x00000000071a72ca */ /* 0x002fe200000e0000 */
[----:B------:R-:W-:Y:S01]  /*8860*/  UIADD3 UR24, UR4, 0x8000, URZ ;  /* 0x0000800004187890 */ /* 0x000fe2000fffe03f */
[----:B------:R1:W-:Y:S01]  /*8870*/  UTMALDG.3D [UR48], [UR14], desc[UR6] ;  /* 0x000006300e0075b4 */ /* 0x0003e20008011000 */
[----:B--2---:R-:W-:Y:S01]  /*8880*/  R2UR UR19, R30 ;  /* 0x000000001e1372ca */ /* 0x004fe200000e0000 */
[----:B------:R-:W-:Y:S01]  /*8890*/  UIADD3 UR16, UR4, 0x18800, URZ ;  /* 0x0001880004107890 */ /* 0x000fe2000fffe03f */
[----:B------:R1:W-:Y:S01]  /*88a0*/  UTMALDG.3D [UR40], [UR14], desc[UR6] ;  /* 0x000006280e0075b4 */ /* 0x0003e20008011000 */
[----:B------:R-:W-:Y:S01]  /*88b0*/  UMOV UR18, UR43 ;  /* 0x0000002b00127c82 */ /* 0x000fe20008000000 */
[----:B0-----:R-:W-:-:S03]  /*88c0*/  UIADD3 UR10, UR43, 0x20, URZ ;  /* 0x000000202b0a7890 */ /* 0x001fc6000fffe03f */
[----:B------:R1:W-:Y:S01]  /*88d0*/  UTMALDG.3D [UR32], [UR14], desc[UR6] ;  /* 0x000006200e0075b4 */ /* 0x0003e20008011000 */
[----:B------:R-:W-:-:S05]  /*88e0*/  UIADD3 UR8, UR4, 0x1c800, URZ ;  /* 0x0001c80004087890 */ /* 0x000fca000fffe03f */
[----:B------:R-:W-:Y:S01]  /*88f0*/  UMOV UR11, UR19 ;  /* 0x00000013000b7c82 */ /* 0x000fe20008000000 */
[----:B------:R1:W-:Y:S01]  /*8900*/  UTMALDG.3D [UR24], [UR14], desc[UR6] ;  /* 0x000006180e0075b4 */ /* 0x0003e20008011000 */
[----:B------:R1:W-:Y:S02]  /*8910*/  UTMALDG.3D [UR16], [UR22], desc[UR6] ;  /* 0x00000610160075b4 */ /* 0x0003e40008011000 */
[----:B------:R1:W-:Y:S02]  /*8920*/  UTMALDG.3D [UR8], [UR22], desc[UR6] ;  /* 0x00000608160075b4 */ /* 0x0003e40008011000 */
[----:B-1----:R-:W-:Y:S05]  /*8930*/  @P1 BRA `(.L_x_182) ;  /* 0xfffffff8005c1947 */ /* 0x002fea000383ffff */
.L_x_176:
[----:B------:R-:W-:Y:S05]  /*8940*/  BSYNC B6 ;  /* 0x0000000000067941 */ /* 0x000fea0003800000 */
.L_x_175:
[----:B------:R-:W-:Y:S01]  /*8950*/  LOP3.LUT P1, RZ, R23, 0xff, RZ, 0xc0, !PT ;  /* 0x000000ff17ff7812 */ /* 0x000fe2000782c0ff */
[----:B------:R-:W-:Y:S01]  /*8960*/  IMAD.IADD R0, R24, 0x1, R27 ;  /* 0x0000000118007824 */ /* 0x000fe200078e021b */
[----:B------:R-:W-:Y:S01]  /*8970*/  IADD3 R16, P2, R16, UR54, RZ ;  /* 0x0000003610107c10 */ /* 0x000fe2000ff5e0ff */
[----:B------:R-:W-:Y:S01]  /*8980*/  ULDC.64 UR4, c[0x0][0x650] ;  /* 0x0001940000047ab9 */ /* 0x000fe20000000a00 */
[----:B------:R-:W-:Y:S01]  /*8990*/  BSSY B0, `(.L_x_183) ;  /* 0x000006a000007945 */ /* 0x000fe20003800000 */
[----:B------:R-:W-:Y:S01]  /*89a0*/  IMAD.MOV.U32 R31, RZ, RZ, -0x1 ;  /* 0xffffffffff1f7424 */ /* 0x000fe200078e00ff */
[----:B------:R-:W-:Y:S01]  /*89b0*/  ISETP.GT.U32.AND P0, PT, R0, 0x2, PT ;  /* 0x000000020000780c */ /* 0x000fe20003f04070 */
[----:B------:R-:W-:Y:S01]  /*89c0*/  IMAD.MOV.U32 R30, RZ, RZ, -0x1 ;  /* 0xffffffffff1e7424 */ /* 0x000fe200078e00ff */
[----:B------:R-:W-:Y:S01]  /*89d0*/  IADD3.X R17, R17, UR45, RZ, P2, !PT ;  /* 0x0000002d11117c10 */ /* 0x000fe200097fe4ff */
[----:B------:R-:W-:Y:S01]  /*89e0*/  IMAD.MOV.U32 R29, RZ, RZ, -0x1 ;  /* 0xffffffffff1d7424 */ /* 0x000fe200078e00ff */
[----:B------:R-:W-:-:S02]  /*89f0*/  ISETP.LT.U32.AND P0, PT, R24, 0x3, P0 ;  /* 0x000000031800780c */ /* 0x000fc40000701070 */
[----:B------:R-:W-:Y:S01]  /*8a00*/  PRMT R23, RZ, 0x7610, R23 ;  /* 0x00007610ff177816 */ /* 0x000fe20000000017 */
[----:B------:R-:W0:Y:S01]  /*8a10*/  @P1 S2R R4, SR_CgaCtaId ;  /* 0x0000000000041919 */ /* 0x000e220000008800 */
[----:B------:R-:W-:-:S04]  /*8a20*/  @P1 MOV R3, 0x400 ;  /* 0x0000040000031802 */ /* 0x000fc80000000f00 */
[----:B0-----:R-:W-:Y:S01]  /*8a30*/  @P1 LEA R3, R4, R3, 0x18 ;  /* 0x0000000304031211 */ /* 0x001fe200078ec0ff */
[----:B------:R-:W-:-:S03]  /*8a40*/  IMAD.WIDE.U32 R4, R0, -0x55555555, RZ ;  /* 0xaaaaaaab00047825 */ /* 0x000fc600078e00ff */
[----:B------:R0:W-:Y:S01]  /*8a50*/  @P1 SYNCS.ARRIVE.TRANS64.A1T0 RZ, [R3+URZ+0x48], RZ ;  /* 0x000048ff03ff19a7 */ /* 0x0001e2000810003f */
[----:B------:R-:W-:Y:S02]  /*8a60*/  ISETP.GE.U32.AND P1, PT, R24, 0x3, PT ;  /* 0x000000031800780c */ /* 0x000fe40003f26070 */
[----:B------:R-:W-:Y:S02]  /*8a70*/  SHF.R.U32.HI R5, RZ, 0x1, R5 ;  /* 0x00000001ff057819 */ /* 0x000fe40000011605 */
[----:B0-----:R-:W-:-:S03]  /*8a80*/  SEL R3, RZ, 0x1, !P0 ;  /* 0x00000001ff037807 */ /* 0x001fc60004000000 */
[--C-:B------:R-:W-:Y:S01]  /*8a90*/  IMAD R27, R5, -0x3, R0.reuse ;  /* 0xfffffffd051b7824 */ /* 0x100fe200078e0200 */
[----:B------:R-:W-:Y:S02]  /*8aa0*/  ISETP.GE.U32.AND P0, PT, R16, UR4, PT ;  /* 0x0000000410007c0c */ /* 0x000fe4000bf06070 */
[----:B------:R-:W-:Y:S02]  /*8ab0*/  LOP3.LUT R28, R28, R3, RZ, 0x3c, !PT ;  /* 0x000000031c1c7212 */ /* 0x000fe400078e3cff */
[----:B------:R-:W-:Y:S02]  /*8ac0*/  ISETP.GE.U32.AND.EX P0, PT, R17, UR5, PT, P0 ;  /* 0x0000000511007c0c */ /* 0x000fe4000bf06100 */
[----:B------:R-:W-:Y:S02]  /*8ad0*/  @P1 LOP3.LUT R28, R28, 0x1, R5, 0x78, !PT ;  /* 0x000000011c1c1812 */ /* 0x000fe400078e7805 */
[----:B------:R-:W-:-:S09]  /*8ae0*/  PRMT R0, RZ, 0x7610, R0 ;  /* 0x00007610ff007816 */ /* 0x000fd20000000000 */
[----:B------:R-:W-:Y:S05]  /*8af0*/  @P0 BRA `(.L_x_184) ;  /* 0x00000004004c0947 */ /* 0x000fea0003800000 */
[----:B------:R-:W-:Y:S01]  /*8b00*/  ULDC.64 UR4, c[0x0][0x628] ;  /* 0x00018a0000047ab9 */ /* 0x000fe20000000a00 */
[----:B------:R-:W0:Y:S01]  /*8b10*/  S2R R10, SR_CTAID.X ;  /* 0x00000000000a7919 */ /* 0x000e220000002500 */
[----:B------:R-:W-:Y:S01]  /*8b20*/  ISETP.NE.U32.AND P0, PT, RZ, UR4, PT ;  /* 0x00000004ff007c0c */ /* 0x000fe2000bf05070 */
[----:B------:R-:W-:Y:S01]  /*8b30*/  ULDC UR7, c[0x0][0x630] ;  /* 0x00018c0000077ab9 */ /* 0x000fe20000000800 */
[----:B------:R-:W-:Y:S01]  /*8b40*/  IMAD.MOV.U32 R4, RZ, RZ, R16 ;  /* 0x000000ffff047224 */ /* 0x000fe200078e0010 */
[----:B------:R-:W1:Y:S01]  /*8b50*/  S2R R0, SR_CTAID.Y ;  /* 0x0000000000007919 */ /* 0x000e620000002600 */
[----:B------:R-:W-:Y:S01]  /*8b60*/  ISETP.NE.AND.EX P0, PT, RZ, UR5, PT, P0 ;  /* 0x00000005ff007c0c */ /* 0x000fe2000bf05300 */
[----:B------:R-:W-:-:S12]  /*8b70*/  IMAD.MOV.U32 R5, RZ, RZ, R17 ;  /* 0x000000ffff057224 */ /* 0x000fd800078e0011 */
[----:B------:R-:W-:Y:S05]  /*8b80*/  @!P0 BRA `(.L_x_185) ;  /* 0x0000000000288947 */ /* 0x000fea0003800000 */
[----:B------:R-:W-:Y:S02]  /*8b90*/  ULDC UR6, c[0x0][0x634] ;  /* 0x00018d0000067ab9 */ /* 0x000fe40000000800 */
[----:B------:R-:W-:-:S05]  /*8ba0*/  IADD3 R9, P0, R16, UR6, RZ ;  /* 0x0000000610097c10 */ /* 0x000fca000ff1e0ff */
[----:B------:R-:W-:-:S04]  /*8bb0*/  IMAD.X R3, RZ, RZ, R17, P0 ;  /* 0x000000ffff037224 */ /* 0x000fc800000e0611 */
[----:B------:R-:W-:-:S04]  /*8bc0*/  IMAD.WIDE.U32 R6, R3, UR4, RZ ;  /* 0x0000000403067c25 */ /* 0x000fc8000f8e00ff */
[----:B------:R-:W-:-:S04]  /*8bd0*/  IMAD.WIDE.U32 R6, P0, R9, UR5, R6 ;  /* 0x0000000509067c25 */ /* 0x000fc8000f800006 */
[----:B------:R-:W-:-:S04]  /*8be0*/  IMAD.WIDE.U32 R8, R9, UR4, RZ ;  /* 0x0000000409087c25 */ /* 0x000fc8000f8e00ff */
[----:B------:R-:W-:Y:S01]  /*8bf0*/  IMAD.X R5, RZ, RZ, RZ, P0 ;  /* 0x000000ffff057224 */ /* 0x000fe200000e06ff */
[----:B------:R-:W-:Y:S01]  /*8c00*/  IADD3 RZ, P0, R9, R6, RZ ;  /* 0x0000000609ff7210 */ /* 0x000fe20007f1e0ff */
[----:B------:R-:W-:-:S04]  /*8c10*/  IMAD.MOV.U32 R4, RZ, RZ, R7 ;  /* 0x000000ffff047224 */ /* 0x000fc800078e0007 */
[----:B------:R-:W-:-:S08]  /*8c20*/  IMAD.WIDE.U32.X R4, R3, UR5, R4, P0 ;  /* 0x0000000503047c25 */ /* 0x000fd000080e0404 */
.L_x_185:
[--C-:B------:R-:W-:Y:S01]  /*8c30*/  SHF.R.U64 R29, R4, UR7, R5.reuse ;  /* 0x00000007041d7c19 */ /* 0x100fe20008001205 */
[----:B------:R-:W-:Y:S01]  /*8c40*/  ULDC.64 UR4, c[0x0][0x620] ;  /* 0x0001880000047ab9 */ /* 0x000fe20000000a00 */
[----:B------:R-:W-:Y:S01]  /*8c50*/  SHF.R.U32.HI R3, RZ, UR7, R5 ;  /* 0x00000007ff037c19 */ /* 0x000fe20008011605 */
[----:B------:R-:W2:Y:S01]  /*8c60*/  LDC R15, c[0x0][0x144] ;  /* 0x00005100ff0f7b82 */ /* 0x000ea20000000800 */
[----:B------:R-:W-:Y:S01]  /*8c70*/  IADD3 R6, P0, RZ, -R29, RZ ;  /* 0x8000001dff067210 */ /* 0x000fe20007f1e0ff */
[----:B------:R-:W-:Y:S01]  /*8c80*/  ULDC.64 UR8, c[0x0][0x640] ;  /* 0x0001900000087ab9 */ /* 0x000fe20000000a00 */
[----:B0-----:R-:W-:Y:S01]  /*8c90*/  I2FP.F32.U32 R7, R10 ;  /* 0x0000000a00077245 */ /* 0x001fe20000201000 */
[----:B------:R-:W-:Y:S02]  /*8ca0*/  ULDC UR6, c[0x0][0x608] ;  /* 0x0001820000067ab9 */ /* 0x000fe40000000800 */
[----:B------:R-:W-:Y:S01]  /*8cb0*/  IMAD.X R3, RZ, RZ, ~R3, P0 ;  /* 0x000000ffff037224 */ /* 0x000fe200000e0e03 */
[----:B------:R-:W-:Y:S01]  /*8cc0*/  ISETP.NE.U32.AND P0, PT, RZ, UR8, PT ;  /* 0x00000008ff007c0c */ /* 0x000fe2000bf05070 */
[----:B------:R-:W-:Y:S01]  /*8cd0*/  IMAD.WIDE.U32 R4, R6, UR4, R16 ;  /* 0x0000000406047c25 */ /* 0x000fe2000f8e0010 */
[----:B------:R-:W0:Y:S02]  /*8ce0*/  LDC R9, c[0x0][0x148] ;  /* 0x00005200ff097b82 */ /* 0x000e240000000800 */
[----:B------:R-:W-:Y:S01]  /*8cf0*/  ISETP.NE.AND.EX P0, PT, RZ, UR9, PT, P0 ;  /* 0x00000009ff007c0c */ /* 0x000fe2000bf05300 */
[----:B------:R-:W-:Y:S01]  /*8d00*/  IMAD R3, R3, UR4, RZ ;  /* 0x0000000403037c24 */ /* 0x000fe2000f8e02ff */
[----:B------:R-:W-:-:S02]  /*8d10*/  ULDC UR4, c[0x0][0x150] ;  /* 0x0000540000047ab9 */ /* 0x000fc40000000800 */
[----:B------:R-:W-:Y:S01]  /*8d20*/  FMUL R7, R7, UR4 ;  /* 0x0000000407077c20 */ /* 0x000fe20008400000 */
[----:B------:R-:W-:Y:S01]  /*8d30*/  IMAD R3, R6, UR5, R3 ;  /* 0x0000000506037c24 */ /* 0x000fe2000f8e0203 */
[----:B------:R-:W-:Y:S01]  /*8d40*/  ULDC UR4, c[0x0][0x618] ;  /* 0x0001860000047ab9 */ /* 0x000fe20000000800 */
[----:B------:R-:W-:Y:S02]  /*8d50*/  ULDC UR5, c[0x0][0x154] ;  /* 0x0000550000057ab9 */ /* 0x000fe40000000800 */
[----:B------:R-:W-:Y:S01]  /*8d60*/  IMAD.IADD R5, R5, 0x1, R3 ;  /* 0x0000000105057824 */ /* 0x000fe200078e0203 */
[----:B------:R-:W3:Y:S04]  /*8d70*/  F2I.U32.TRUNC.NTZ R7, R7 ;  /* 0x0000000700077305 */ /* 0x000ee8000020f000 */
[----:B------:R-:W-:-:S02]  /*8d80*/  SHF.R.U64 R3, R4, UR4, R5 ;  /* 0x0000000404037c19 */ /* 0x000fc40008001205 */
[----:B-1----:R-:W-:-:S05]  /*8d90*/  I2FP.F32.U32 R4, R0 ;  /* 0x0000000000047245 */ /* 0x002fca0000201000 */
[----:B------:R-:W-:Y:S01]  /*8da0*/  FMUL R12, R4, UR5 ;  /* 0x00000005040c7c20 */ /* 0x000fe20008400000 */
[----:B------:R-:W-:Y:S01]  /*8db0*/  SHF.R.U32.HI R4, RZ, UR4, R5 ;  /* 0x00000004ff047c19 */ /* 0x000fe20008011605 */
[----:B------:R-:W-:Y:S01]  /*8dc0*/  ULDC UR4, c[0x0][0x658] ;  /* 0x0001960000047ab9 */ /* 0x000fe20000000800 */
[----:B---3--:R-:W-:Y:S02]  /*8dd0*/  IMAD.MOV R7, RZ, RZ, -R7 ;  /* 0x000000ffff077224 */ /* 0x008fe400078e0a07 */
[--C-:B------:R-:W-:Y:S01]  /*8de0*/  SHF.R.U64 R11, R3, UR6, R4.reuse ;  /* 0x00000006030b7c19 */ /* 0x100fe20008001204 */
[----:B------:R-:W1:Y:S01]  /*8df0*/  F2I.U32.TRUNC.NTZ R12, R12 ;  /* 0x0000000c000c7305 */ /* 0x000e62000020f000 */
[----:B------:R-:W-:Y:S01]  /*8e00*/  SHF.R.U32.HI R4, RZ, UR6, R4 ;  /* 0x00000006ff047c19 */ /* 0x000fe20008011604 */
[----:B--2---:R-:W-:-:S03]  /*8e10*/  IMAD R10, R15, R7, R10 ;  /* 0x000000070f0a7224 */ /* 0x004fc600078e020a */
[--C-:B------:R-:W-:Y:S02]  /*8e20*/  SHF.R.U64 R8, R11, UR4, R4.reuse ;  /* 0x000000040b087c19 */ /* 0x100fe40008001204 */
[----:B------:R-:W-:-:S03]  /*8e30*/  SHF.R.U32.HI R13, RZ, UR4, R4 ;  /* 0x00000004ff0d7c19 */ /* 0x000fc60008011604 */
[----:B------:R-:W-:Y:S02]  /*8e40*/  IMAD.MOV.U32 R4, RZ, RZ, R8 ;  /* 0x000000ffff047224 */ /* 0x000fe400078e0008 */
[----:B------:R-:W-:Y:S01]  /*8e50*/  IMAD.MOV.U32 R5, RZ, RZ, R13 ;  /* 0x000000ffff057224 */ /* 0x000fe200078e000d */
[----:B01----:R-:W-:Y:S06]  /*8e60*/  @!P0 BRA `(.L_x_186) ;  /* 0x0000000000288947 */ /* 0x003fec0003800000 */
[----:B------:R-:W-:Y:S02]  /*8e70*/  ULDC UR4, c[0x0][0x64c] ;  /* 0x0001930000047ab9 */ /* 0x000fe40000000800 */
[----:B------:R-:W-:-:S05]  /*8e80*/  IADD3 R5, P0, R8, UR4, RZ ;  /* 0x0000000408057c10 */ /* 0x000fca000ff1e0ff */
[----:B------:R-:W-:-:S04]  /*8e90*/  IMAD.X R13, RZ, RZ, R13, P0 ;  /* 0x000000ffff0d7224 */ /* 0x000fc800000e060d */
[----:B------:R-:W-:-:S04]  /*8ea0*/  IMAD.WIDE.U32 R6, R13, UR8, RZ ;  /* 0x000000080d067c25 */ /* 0x000fc8000f8e00ff */
[----:B------:R-:W-:-:S04]  /*8eb0*/  IMAD.WIDE.U32 R6, P0, R5, UR9, R6 ;  /* 0x0000000905067c25 */ /* 0x000fc8000f800006 */
[----:B------:R-:W-:-:S04]  /*8ec0*/  IMAD.WIDE.U32 R4, R5, UR8, RZ ;  /* 0x0000000805047c25 */ /* 0x000fc8000f8e00ff */
[----:B------:R-:W-:Y:S01]  /*8ed0*/  IMAD.MOV.U32 R4, RZ, RZ, R7 ;  /* 0x000000ffff047224 */ /* 0x000fe200078e0007 */
[----:B------:R-:W-:Y:S01]  /*8ee0*/  IADD3 RZ, P1, R5, R6, RZ ;  /* 0x0000000605ff7210 */ /* 0x000fe20007f3e0ff */
[----:B------:R-:W-:-:S04]  /*8ef0*/  IMAD.X R5, RZ, RZ, RZ, P0 ;  /* 0x000000ffff057224 */ /* 0x000fc800000e06ff */
[----:B------:R-:W-:-:S08]  /*8f00*/  IMAD.WIDE.U32.X R4, R13, UR9, R4, P1 ;  /* 0x000000090d047c25 */ /* 0x000fd000088e0404 */
.L_x_186:
[----:B------:R-:W-:Y:S01]  /*8f10*/  ISETP.NE.AND P0, PT, R2, 0x1, PT ;  /* 0x000000010200780c */ /* 0x000fe20003f05270 */
[----:B------:R-:W-:Y:S01]  /*8f20*/  ULDC UR4, c[0x0][0x648] ;  /* 0x0001920000047ab9 */ /* 0x000fe20000000800 */
[----:B------:R-:W-:Y:S01]  /*8f30*/  LOP3.LUT R11, R11, UR38, RZ, 0xc0, !PT ;  /* 0x000000260b0b7c12 */ /* 0x000fe2000f8ec0ff */
[----:B------:R-:W-:Y:S01]  /*8f40*/  IMAD.MOV R12, RZ, RZ, -R12 ;  /* 0x000000ffff0c7224 */ /* 0x000fe200078e0a0c */
[----:B------:R-:W-:Y:S01]  /*8f50*/  SHF.R.U64 R4, R4, UR4, R5 ;  /* 0x0000000404047c19 */ /* 0x000fe20008001205 */
[----:B------:R-:W-:Y:S01]  /*8f60*/  ULDC UR4, c[0x0][0x638] ;  /* 0x00018e0000047ab9 */ /* 0x000fe20000000800 */
[----:B------:R-:W-:Y:S01]  /*8f70*/  LOP3.LUT R31, R3, UR39, RZ, 0xc0, !PT ;  /* 0x00000027031f7c12 */ /* 0x000fe2000f8ec0ff */
[----:B------:R-:W-:Y:S02]  /*8f80*/  ULDC UR5, c[0x0][0x610] ;  /* 0x0001840000057ab9 */ /* 0x000fe40000000800 */
[----:B------:R-:W-:Y:S02]  /*8f90*/  IMAD.MOV R5, RZ, RZ, -R4 ;  /* 0x000000ffff057224 */ /* 0x000fe400078e0a04 */
[----:B------:R-:W-:-:S02]  /*8fa0*/  IMAD R11, R4, UR37, R11 ;  /* 0x00000025040b7c24 */ /* 0x000fc4000f8e020b */
[----:B------:R-:W-:Y:S02]  /*8fb0*/  @P0 IMAD R10, R9, R12, R0 ;  /* 0x0000000c090a0224 */ /* 0x000fe400078e0200 */
[----:B------:R-:W-:Y:S01]  /*8fc0*/  IMAD R8, R5, UR4, R8 ;  /* 0x0000000405087c24 */ /* 0x000fe2000f8e0208 */
[----:B------:R-:W-:Y:S01]  /*8fd0*/  ULDC UR4, c[0x0][0x600] ;  /* 0x0001800000047ab9 */ /* 0x000fe20000000800 */
[----:B------:R-:W-:Y:S02]  /*8fe0*/  IMAD R10, R11, UR5, R10 ;  /* 0x000000050b0a7c24 */ /* 0x000fe4000f8e020a */
[----:B------:R-:W-:Y:S02]  /*8ff0*/  IMAD R31, R8, UR4, R31 ;  /* 0x00000004081f7c24 */ /* 0x000fe4000f8e021f */
[----:B------:R-:W-:-:S03]  /*9000*/  IMAD.MOV.U32 R0, RZ, RZ, 0x1 ;  /* 0x00000001ff007424 */ /* 0x000fc600078e00ff */
[----:B------:R-:W-:Y:S02]  /*9010*/  SEL R30, R31, R10, !P0 ;  /* 0x0000000a1f1e7207 */ /* 0x000fe40004000000 */
[----:B------:R-:W-:-:S07]  /*9020*/  SEL R31, R10, R31, !P0 ;  /* 0x0000001f0a1f7207 */ /* 0x000fce0004000000 */
.L_x_184:
[----:B------:R-:W-:Y:S05]  /*9030*/  BSYNC B0 ;  /* 0x0000000000007941 */ /* 0x000fea0003800000 */
.L_x_183:
[----:B------:R-:W-:-:S13]  /*9040*/  LOP3.LUT P0, RZ, R0, 0xff, RZ, 0xc0, !PT ;  /* 0x000000ff00ff7812 */ /* 0x000fda000780c0ff */
[----:B------:R-:W-:Y:S05]  /*9050*/  @P0 BRA `(.L_x_187) ;  /* 0xffffffec007c0947 */ /* 0x000fea000383ffff */
[----:B------:R-:W-:Y:S05]  /*9060*/  BSYNC B7 ;  /* 0x0000000000077941 */ /* 0x000fea0003800000 */
.L_x_173:
[----:B------:R-:W-:-:S03]  /*9070*/  UMOV UR4, 0xffffffff ;  /* 0xffffffff00047882 */ /* 0x000fc60000000000 */
[----:B------:R-:W-:Y:S05]  /*9080*/  BRA.DIV UR4, `(.L_x_188) ;  /* 0x0000000604247947 */ /* 0x000fea000b800000 */
[----:B------:R-:W-:-:S13]  /*9090*/  ELECT P6, URZ, PT ;  /* 0x00000000003f782f */ /* 0x000fda00038c0000 */
.L_x_203:
[----:B------:R-:W-:Y:S04]  /*90a0*/  BSSY B0, `(.L_x_189) ;  /* 0x0000022000007945 */ /* 0x000fe80003800000 */
[----:B------:R-:W-:Y:S05]  /*90b0*/  @!P6 BRA `(.L_x_190) ;  /* 0x000000000080e947 */ /* 0x000fea0003800000 */
[----:B------:R-:W-:-:S04]  /*90c0*/  LOP3.LUT R18, R18, 0x2, RZ, 0xfc, !PT ;  /* 0x0000000212127812 */ /* 0x000fc800078efcff */
[----:B------:R-:W-:-:S13]  /*90d0*/  ISETP.NE.AND P0, PT, R18, 0x3, PT ;  /* 0x000000031200780c */ /* 0x000fda0003f05270 */
[----:B------:R-:W-:Y:S05]  /*90e0*/  @!P0 BRA `(.L_x_191) ;  /* 0x0000000000048947 */ /* 0x000fea0003800000 */
[----:B------:R-:W-:Y:S01]  /*90f0*/  BPT.TRAP 0x1 ;  /* 0x000000040000795c */ /* 0x000fe20000300000 */
.L_x_191:
[----:B------:R-:W0:Y:S01]  /*9100*/  S2R R3, SR_CgaCtaId ;  /* 0x0000000000037919 */ /* 0x000e220000008800 */
[----:B------:R-:W-:Y:S02]  /*9110*/  MOV R0, 0x400 ;  /* 0x0000040000007802 */ /* 0x000fe40000000f00 */
[----:B------:R-:W-:Y:S02]  /*9120*/  SHF.L.U32 R2, R28, 0x1f, RZ ;  /* 0x0000001f1c027819 */ /* 0x000fe400000006ff */
[----:B0-----:R-:W-:-:S05]  /*9130*/  LEA R0, R3, R0, 0x18 ;  /* 0x0000000003007211 */ /* 0x001fca00078ec0ff */
[----:B------:R-:W-:-:S04]  /*9140*/  VIADD R0, R0, 0x18 ;  /* 0x0000001800007836 */ /* 0x000fc80000000000 */
[C---:B------:R-:W-:Y:S02]  /*9150*/  IMAD R7, R27.reuse, 0x8, R0 ;  /* 0x000000081b077824 */ /* 0x040fe400078e0200 */
[----:B------:R-:W-:Y:S02]  /*9160*/  VIADD R27, R27, 0x1 ;  /* 0x000000011b1b7836 */ /* 0x000fe40000000000 */
[----:B------:R-:W0:Y:S03]  /*9170*/  SYNCS.PHASECHK.TRANS64.TRYWAIT P0, [R7+URZ], R2 ;  /* 0x00000002070075a7 */ /* 0x000e26000800017f */
[----:B------:R-:W-:-:S04]  /*9180*/  ISETP.NE.AND P1, PT, R27, 0x3, PT ;  /* 0x000000031b00780c */ /* 0x000fc80003f25270 */
[----:B------:R-:W-:Y:S02]  /*9190*/  SEL R3, RZ, 0x1, P1 ;  /* 0x00000001ff037807 */ /* 0x000fe40000800000 */
[----:B------:R-:W-:Y:S02]  /*91a0*/  SEL R27, R27, RZ, P1 ;  /* 0x000000ff1b1b7207 */ /* 0x000fe40000800000 */
[----:B------:R-:W-:-:S03]  /*91b0*/  LOP3.LUT R9, R28, R3, RZ, 0x3c, !PT ;  /* 0x000000031c097212 */ /* 0x000fc600078e3cff */
[----:B------:R-:W-:Y:S01]  /*91c0*/  IMAD R6, R27, 0x8, R0 ;  /* 0x000000081b067824 */ /* 0x000fe200078e0200 */
[----:B------:R-:W-:Y:S01]  /*91d0*/  SHF.L.U32 R5, R9, 0x1f, RZ ;  /* 0x0000001f09057819 */ /* 0x000fe200000006ff */
[----:B0-----:R-:W-:Y:S06]  /*91e0*/  @!P0 BRA `(.L_x_192) ;  /* 0x0000000000ec8947 */ /* 0x001fec0003800000 */
.L_x_204:
[----:B------:R-:W1:Y:S01]  /*91f0*/  SYNCS.PHASECHK.TRANS64.TRYWAIT P0, [R6+URZ], R5 ;  /* 0x00000005060075a7 */ /* 0x000e62000800017f */
[----:B0-----:R-:W-:-:S05]  /*9200*/  VIADD R2, R27, 0x1 ;  /* 0x000000011b027836 */ /* 0x001fca0000000000 */
[----:B------:R-:W-:-:S04]  /*9210*/  ISETP.NE.AND P1, PT, R2, 0x3, PT ;  /* 0x000000030200780c */ /* 0x000fc80003f25270 */
[----:B------:R-:W-:Y:S02]  /*9220*/  SEL R4, RZ, 0x1, P1 ;  /* 0x00000001ff047807 */ /* 0x000fe40000800000 */
[----:B------:R-:W-:Y:S02]  /*9230*/  SEL R3, R2, RZ, P1 ;  /* 0x000000ff02037207 */ /* 0x000fe40000800000 */
[----:B------:R-:W-:Y:S01]  /*9240*/  LOP3.LUT R4, R9, R4, RZ, 0x3c, !PT ;  /* 0x0000000409047212 */ /* 0x000fe200078e3cff */
[----:B-1----:R-:W-:Y:S06]  /*9250*/  @!P0 BRA `(.L_x_193) ;  /* 0x0000000000e48947 */ /* 0x002fec0003800000 */
.L_x_205:
[----:B------:R-:W-:Y:S01]  /*9260*/  IMAD R3, R3, 0x8, R0 ;  /* 0x0000000803037824 */ /* 0x000fe200078e0200 */
[----:B------:R-:W-:-:S07]  /*9270*/  SHF.L.U32 R0, R4, 0x1f, RZ ;  /* 0x0000001f04007819 */ /* 0x000fce00000006ff */
.L_x_194:
[----:B-1----:R1:W2:Y:S02]  /*9280*/  SYNCS.PHASECHK.TRANS64.TRYWAIT P0, [R3+URZ], R0 ;  /* 0x00000000030075a7 */ /* 0x0022a4000800017f */
[----:B--2---:R-:W-:Y:S05]  /*9290*/  @!P0 NANOSLEEP.SYNCS 0x989680 ;  /* 0x009896800000895d */ /* 0x004fea0003900000 */
[----:B------:R-:W2:Y:S02]  /*92a0*/  @!P0 SYNCS.PHASECHK.TRANS64 P0, [R3+URZ], R0 ;  /* 0x00000000030085a7 */ /* 0x000ea4000800007f */
[----:B--2---:R-:W-:Y:S05]  /*92b0*/  @!P0 BRA `(.L_x_194) ;  /* 0xfffffffc00f08947 */ /* 0x004fea000383ffff */
.L_x_190:
[----:B------:R-:W-:Y:S05]  /*92c0*/  BSYNC B0 ;  /* 0x0000000000007941 */ /* 0x000fea0003800000 */
.L_x_189:
[----:B------:R-:W-:Y:S05]  /*92d0*/  EXIT ;  /* 0x000000000000794d */ /* 0x000fea0003800000 */
.L_x_16:
[----:B------:R-:W-:Y:S02]  /*92e0*/  IMAD.MOV.U32 R13, RZ, RZ, R19 ;  /* 0x000000ffff0d7224 */ /* 0x000fe400078e0013 */
[----:B------:R-:W-:Y:S02]  /*92f0*/  IMAD.MOV.U32 R12, RZ, RZ, RZ ;  /* 0x000000ffff0c7224 */ /* 0x000fe400078e00ff */
[----:B------:R-:W-:Y:S02]  /*9300*/  IMAD.MOV.U32 R11, RZ, RZ, 0x1f ;  /* 0x0000001fff0b7424 */ /* 0x000fe400078e00ff */
[----:B------:R-:W-:-:S07]  /*9310*/  IMAD.MOV.U32 R15, RZ, RZ, -0x1 ;  /* 0xffffffffff0f7424 */ /* 0x000fce00078e00ff */
[----:B-----5:R-:W-:Y:S05]  /*9320*/  WARPSYNC.COLLECTIVE R15, `(.L_x_195) ;  /* 0x000000000f087348 */ /* 0x020fea0003c00000 */
[----:B------:R0:W1:Y:S02]  /*9330*/  SHFL.IDX P6, R14, R13, R12, R11 ;  /* 0x0000000c0d0e7389 */ /* 0x00006400000c000b */
[----:B01---5:R-:W-:Y:S01]  /*9340*/  ENDCOLLECTIVE ;  /* 0x000000000000791b */ /* 0x023fe20003800000 */
.L_x_195:
[----:B------:R-:W-:Y:S05]  /*9350*/  BRA `(.L_x_196) ;  /* 0xffffff8000987947 */ /* 0x000fea000383ffff */
.L_x_20:
[----:B-1----:R1:W2:Y:S02]  /*9360*/  SYNCS.PHASECHK.TRANS64.TRYWAIT P1, [R3+URZ], R0 ;  /* 0x00000000030075a7 */ /* 0x0022a4000802017f */
[----:B--2---:R-:W-:Y:S05]  /*9370*/  @!P1 NANOSLEEP.SYNCS 0x989680 ;  /* 0x009896800000995d */ /* 0x004fea0003900000 */
[----:B------:R-:W2:Y:S02]  /*9380*/  @!P1 SYNCS.PHASECHK.TRANS64 P1, [R3+URZ], R0 ;  /* 0x00000000030095a7 */ /* 0x000ea4000802007f */
[----:B--2---:R-:W-:Y:S05]  /*9390*/  @!P1 BRA `(.L_x_20) ;  /* 0xfffffffc00f09947 */ /* 0x004fea000383ffff */
[----:B------:R-:W-:Y:S05]  /*93a0*/  BRA `(.L_x_19) ;  /* 0xffffff8000b47947 */ /* 0x000fea000383ffff */
.L_x_25:
[----:B0-----:R0:W1:Y:S02]  /*93b0*/  SYNCS.PHASECHK.TRANS64.TRYWAIT P1, [R3+URZ], R6 ;  /* 0x00000006030075a7 */ /* 0x001064000802017f */
[----:B-1----:R-:W-:Y:S05]  /*93c0*/  @!P1 NANOSLEEP.SYNCS 0x989680 ;  /* 0x009896800000995d */ /* 0x002fea0003900000 */
[----:B------:R-:W1:Y:S02]  /*93d0*/  @!P1 SYNCS.PHASECHK.TRANS64 P1, [R3+URZ], R6 ;  /* 0x00000006030095a7 */ /* 0x000e64000802007f */
[----:B-1----:R-:W-:Y:S05]  /*93e0*/  @!P1 BRA `(.L_x_25) ;  /* 0xfffffffc00f09947 */ /* 0x002fea000383ffff */
[----:B------:R-:W-:Y:S05]  /*93f0*/  BRA `(.L_x_24) ;  /* 0xffffff8800687947 */ /* 0x000fea000383ffff */
.L_x_33:
[----:B------:R0:W0:Y:S02]  /*9400*/  SYNCS.PHASECHK.TRANS64.TRYWAIT P1, [R7+URZ], R8 ;  /* 0x00000008070075a7 */ /* 0x000024000802017f */
[----:B0-----:R-:W-:Y:S05]  /*9410*/  @!P1 NANOSLEEP.SYNCS 0x989680 ;  /* 0x009896800000995d */ /* 0x001fea0003900000 */
[----:B------:R-:W0:Y:S02]  /*9420*/  @!P1 SYNCS.PHASECHK.TRANS64 P1, [R7+URZ], R8 ;  /* 0x00000008070095a7 */ /* 0x000e24000802007f */
[----:B0-----:R-:W-:Y:S05]  /*9430*/  @!P1 BRA `(.L_x_33) ;  /* 0xfffffffc00f09947 */ /* 0x001fea000383ffff */
[----:B------:R-:W-:Y:S05]  /*9440*/  BRA `(.L_x_32) ;  /* 0xffffff9000747947 */ /* 0x000fea000383ffff */
.L_x_174:
[----:B------:R-:W-:Y:S01]  /*9450*/  BSSY B0, `(.L_x_197) ;  /* 0x0000006000007945 */ /* 0x000fe20003800000 */
[----:B------:R-:W-:-:S07]  /*9460*/  IMAD.MOV.U32 R15, RZ, RZ, -0x1 ;  /* 0xffffffffff0f7424 */ /* 0x000fce00078e00ff */
[----:B------:R-:W-:Y:S05]  /*9470*/  WARPSYNC.COLLECTIVE R15, `(.L_x_198) ;  /* 0x000000000f0c7348 */ /* 0x000fea0003c00000 */
[----:B------:R-:W-:Y:S02]  /*9480*/  ELECT P6, UR62, PT ;  /* 0x00000000003e782f */ /* 0x000fe400038c0000 */
[----:B------:R-:W-:Y:S01]  /*9490*/  MOV R14, UR62 ;  /* 0x0000003e000e7c02 */ /* 0x000fe20008000f00 */
[----:B------:R-:W-:Y:S10]  /*94a0*/  ENDCOLLECTIVE ;  /* 0x000000000000791b */ /* 0x000ff40003800000 */
.L_x_198:
[----:B------:R-:W-:Y:S05]  /*94b0*/  BSYNC B0 ;  /* 0x0000000000007941 */ /* 0x000fea0003800000 */
.L_x_197:
[----:B------:R-:W-:Y:S05]  /*94c0*/  BRA `(.L_x_199) ;  /* 0xffffffe8006c7947 */ /* 0x000fea000383ffff */
.L_x_179:
[----:B0-----:R0:W1:Y:S02]  /*94d0*/  SYNCS.PHASECHK.TRANS64.TRYWAIT P0, [R4+URZ+0x18], R37 ;  /* 0x00001825040075a7 */ /* 0x001064000800017f */
[----:B-1----:R-:W-:Y:S05]  /*94e0*/  @!P0 NANOSLEEP.SYNCS 0x989680 ;  /* 0x009896800000895d */ /* 0x002fea0003900000 */
[----:B------:R-:W1:Y:S02]  /*94f0*/  @!P0 SYNCS.PHASECHK.TRANS64 P0, [R4+URZ+0x18], R37 ;  /* 0x00001825040085a7 */ /* 0x000e64000800007f */
[----:B-1----:R-:W-:Y:S05]  /*9500*/  @!P0 BRA `(.L_x_179) ;  /* 0xfffffffc00f08947 */ /* 0x002fea000383ffff */
[----:B------:R-:W-:Y:S05]  /*9510*/  BRA `(.L_x_200) ;  /* 0xffffffec00747947 */ /* 0x000fea000383ffff */
.L_x_188:
[----:B------:R-:W-:Y:S01]  /*9520*/  BSSY B0, `(.L_x_201) ;  /* 0x0000006000007945 */ /* 0x000fe20003800000 */
[----:B------:R-:W-:-:S07]  /*9530*/  IMAD.MOV.U32 R15, RZ, RZ, -0x1 ;  /* 0xffffffffff0f7424 */ /* 0x000fce00078e00ff */
[----:B------:R-:W-:Y:S05]  /*9540*/  WARPSYNC.COLLECTIVE R15, `(.L_x_202) ;  /* 0x000000000f0c7348 */ /* 0x000fea0003c00000 */
[----:B------:R-:W-:Y:S02]  /*9550*/  ELECT P6, UR62, PT ;  /* 0x00000000003e782f */ /* 0x000fe400038c0000 */
[----:B------:R-:W-:Y:S01]  /*9560*/  MOV R14, UR62 ;  /* 0x0000003e000e7c02 */ /* 0x000fe20008000f00 */
[----:B------:R-:W-:Y:S10]  /*9570*/  ENDCOLLECTIVE ;  /* 0x000000000000791b */ /* 0x000ff40003800000 */
.L_x_202:
[----:B------:R-:W-:Y:S05]  /*9580*/  BSYNC B0 ;  /* 0x0000000000007941 */ /* 0x000fea0003800000 */
.L_x_201:
[----:B------:R-:W-:Y:S05]  /*9590*/  BRA `(.L_x_203) ;  /* 0xfffffff800c07947 */ /* 0x000fea000383ffff */
.L_x_192:
[----:B0-----:R0:W1:Y:S02]  /*95a0*/  SYNCS.PHASECHK.TRANS64.TRYWAIT P0, [R7+URZ], R2 ;  /* 0x00000002070075a7 */ /* 0x001064000800017f */
[----:B-1----:R-:W-:Y:S05]  /*95b0*/  @!P0 NANOSLEEP.SYNCS 0x989680 ;  /* 0x009896800000895d */ /* 0x002fea0003900000 */
[----:B------:R-:W1:Y:S02]  /*95c0*/  @!P0 SYNCS.PHASECHK.TRANS64 P0, [R7+URZ], R2 ;  /* 0x00000002070085a7 */ /* 0x000e64000800007f */
[----:B-1----:R-:W-:Y:S05]  /*95d0*/  @!P0 BRA `(.L_x_192) ;  /* 0xfffffffc00f08947 */ /* 0x002fea000383ffff */
[----:B------:R-:W-:Y:S05]  /*95e0*/  BRA `(.L_x_204) ;  /* 0xfffffffc00007947 */ /* 0x000fea000383ffff */
.L_x_193:
[----:B0-----:R0:W1:Y:S02]  /*95f0*/  SYNCS.PHASECHK.TRANS64.TRYWAIT P0, [R6+URZ], R5 ;  /* 0x00000005060075a7 */ /* 0x001064000800017f */
[----:B-1----:R-:W-:Y:S05]  /*9600*/  @!P0 NANOSLEEP.SYNCS 0x989680 ;  /* 0x009896800000895d */ /* 0x002fea0003900000 */
[----:B------:R-:W1:Y:S02]  /*9610*/  @!P0 SYNCS.PHASECHK.TRANS64 P0, [R6+URZ], R5 ;  /* 0x00000005060085a7 */ /* 0x000e64000800007f */
[----:B-1----:R-:W-:Y:S05]  /*9620*/  @!P0 BRA `(.L_x_193) ;  /* 0xfffffffc00f08947 */ /* 0x002fea000383ffff */
[----:B------:R-:W-:Y:S05]  /*9630*/  BRA `(.L_x_205) ;  /* 0xfffffffc00087947 */ /* 0x000fea000383ffff */
.L_x_206:
[----:B------:R-:W-:-:S00]  /*9640*/  BRA `(.L_x_206) ;  /* 0xfffffffc00fc7947 */ /* 0x000fc0000383ffff */
[----:B------:R-:W-:-:S00]  /*9650*/  NOP ;  /* 0x0000000000007918 */ /* 0x000fc00000000000 */
        /* <DEDUP_REMOVED lines=10> */
.L_x_207:


//--------------------- .nv.global.init           --------------------------
	.section	.nv.global.init,"aw",@progbits
.nv.global.init:
	.type		$str$24,@object
	.size		$str$24,($str$25 - $str$24)
$str$24:
        /*0000*/ 	.byte	0x28, 0x61, 0x64, 0x64, 0x72, 0x65, 0x73, 0x73, 0x20, 0x26, 0x20, 0x6d, 0x61, 0x73, 0x6b, 0x29
        /*0010*/ 	.byte	0x20, 0x3d, 0x3d, 0x20, 0x30, 0x00
	.type		$str$25,@object
	.size		$str$25,(__unnamed_1 - $str$25)
$str$25:
        /*0016*/ 	.byte	0x2f, 0x74, 0x6d, 0x70, 0x2f, 0x63, 0x75, 0x74, 0x6c, 0x61, 0x73, 0x73, 0x5f, 0x73, 0x77, 0x65
        /*0026*/ 	.byte	0x65, 0x70, 0x5f, 0x73, 0x72, 0x63, 0x2f, 0x69, 0x6e, 0x63, 0x6c, 0x75, 0x64, 0x65, 0x2f, 0x63
        /*0036*/ 	.byte	0x75, 0x74, 0x65, 0x2f, 0x70, 0x6f, 0x69, 0x6e, 0x74, 0x65, 0x72, 0x5f, 0x66, 0x6c, 0x61, 0x67
        /*0046*/ 	.byte	0x67, 0x65, 0x64, 0x2e, 0x68, 0x70, 0x70, 0x00
	.type		__unnamed_1,@object
	.size		__unnamed_1,(__unnamed_2 - __unnamed_1)
__unnamed_1:
        /*004e*/ 	.byte	0x61, 0x75, 0x74, 0x6f, 0x20, 0x63, 0x75, 0x74, 0x65, 0x3a, 0x3a, 0x61, 0x73, 0x5f, 0x70, 0x6f
        /* <DEDUP_REMOVED lines=27> */
        /*020e*/ 	.byte	0x38, 0x31, 0x39, 0x32, 0x3e, 0x3e, 0x3e, 0x3e, 0x3e, 0x20, 0x26, 0x5d, 0x00
	.type		__unnamed_2,@object
	.size		__unnamed_2,(.L_1 - __unnamed_2)
__unnamed_2:
        /* <DEDUP_REMOVED lines=29> */
        /*03eb*/ 	.byte	0x00
.L_1:


//--------------------- .nv.shared._ZN7cutlass13device_kernelINS_4gemm6kernel13GemmUniversalIN4cute5tupleIJiiiiEEENS1_10collective13CollectiveMmaINS1_39MainloopSm90TmaGmmaRmemAWarpSpecializedILi3ENS5_IJNS4_1CILi1EEESB_SB_EEENS1_35KernelTmaWarpSpecializedCooperativeEEENS5_IJNSA_ILi128EEESF_NSA_ILi64EEEEEENS_10tfloat32_tENS5_IJSB_llEEESI_NS5_IJlSB_lEEENS4_8TiledMMAINS4_8MMA_AtomIJNS4_4SM904GMMA30MMA_64x128x8_F32TF32TF32_RS_TNILNSO_7ScaleInE1ELSQ_1EEEEEENS4_6LayoutINS5_IJNSA_ILi2EEESB_SB_EEENS5_IJSB_NSA_ILi0EEESW_EEEEENS5_IJNS4_10UnderscoreESZ_SZ_EEEEENS4_13SM90_TMA_LOADENS4_14ComposedLayoutINS4_7SwizzleILi1ELi4ELi3EEENS4_18smem_ptr_flag_bitsILi32EEENST_INS5_IJNSA_ILi8EEES18_EEENS5_IJSB_S18_EEEEEEENS4_9Copy_AtomIJNS4_39AutoVectorizingCopyWithAssumedAlignmentILi128EEESI_EEENS4_8identityES12_NS13_INS14_ILi3ELi4ELi3EEES17_NST_INS5_IJS18_NSA_ILi32EEEEEENS5_IJS1J_SB_EEEEEEEvS1H_EENS_8epilogue10collective6detail29Sm90TmaWarpSpecializedAdapterINS1Q_15DefaultEpilogueISI_SK_SK_NS1P_6thread17LinearCombinationISI_Li1EffLNS1U_9ScaleType4KindE0ELNS_15FloatRoundStyleE2ESI_EENS1_15EpilogueDefaultEEEEEvvEEEEvNT_6ParamsE --------------------------
	.section	.nv.shared._ZN7cutlass13device_kernelINS_4gemm6kernel13GemmUniversalIN4cute5tupleIJiiiiEEENS1_10collective13CollectiveMmaINS1_39MainloopSm90TmaGmmaRmemAWarpSpecializedILi3ENS5_IJNS4_1CILi1EEESB_SB_EEENS1_35KernelTmaWarpSpecializedCooperativeEEENS5_IJNSA_ILi128EEESF_NSA_ILi64EEEEEENS_10tfloat32_tENS5_IJSB_llEEESI_NS5_IJlSB_lEEENS4_8TiledMMAINS4_8MMA_AtomIJNS4_4SM904GMMA30MMA_64x128x8_F32TF32TF32_RS_TNILNSO_7ScaleInE1ELSQ_1EEEEEENS4_6LayoutINS5_IJNSA_ILi2EEESB_SB_EEENS5_IJSB_NSA_ILi0EEESW_EEEEENS5_IJNS4_10UnderscoreESZ_SZ_EEEEENS4_13SM90_TMA_LOADENS4_14ComposedLayoutINS4_7SwizzleILi1ELi4ELi3EEENS4_18smem_ptr_flag_bitsILi32EEENST_INS5_IJNSA_ILi8EEES18_EEENS5_IJSB_S18_EEEEEEENS4_9Copy_AtomIJNS4_39AutoVectorizingCopyWithAssumedAlignmentILi128EEESI_EEENS4_8identityES12_NS13_INS14_ILi3ELi4ELi3EEES17_NST_INS5_IJS18_NSA_ILi32EEEEEENS5_IJS1J_SB_EEEEEEEvS1H_EENS_8epilogue10collective6detail29Sm90TmaWarpSpecializedAdapterINS1Q_15DefaultEpilogueISI_SK_SK_NS1P_6thread17LinearCombinationISI_Li1EffLNS1U_9ScaleType4KindE0ELNS_15FloatRoundStyleE2ESI_EENS1_15EpilogueDefaultEEEEEvvEEEEvNT_6ParamsE,"aw",@nobits
	.sectionflags	@""
	.align	16
	.zero		1024


//--------------------- .nv.shared.reserved.0     --------------------------
	.section	.nv.shared.reserved.0,"aw",@nobits
	.weak		__nv_reservedSMEM_offset_0_alias
	.size		__nv_reservedSMEM_offset_0_alias, 0, 0
	.other		__nv_reservedSMEM_offset_0_alias,@"STO_CUDA_RESERVED_SHARED STV_DEFAULT"
__nv_reservedSMEM_offset_0_alias:
	.zero		0


//--------------------- .nv.global                --------------------------
	.section	.nv.global,"aw",@nobits
.nv.global:
	.type		_ZN40_INTERNAL_069b6168_4_k_cu_9629ba95_322394cute1_E,@object
	.size		_ZN40_INTERNAL_069b6168_4_k_cu_9629ba95_322394cute1_E,(_ZN40_INTERNAL_069b6168_4_k_cu_9629ba95_322394cuda3std3__45__cpo6cbeginE - _ZN40_INTERNAL_069b6168_4_k_cu_9629ba95_322394cute1_E)
_ZN40_INTERNAL_069b6168_4_k_cu_9629ba95_322394cute1_E:
	.zero		1
	.type		_ZN40_INTERNAL_069b6168_4_k_cu_9629ba95_322394cuda3std3__45__cpo6cbeginE,@object
	.size		_ZN40_INTERNAL_069b6168_4_k_cu_9629ba95_322394cuda3std3__45__cpo6cbeginE,(_ZN40_INTERNAL_069b6168_4_k_cu_9629ba95_322394cuda3std3__48in_placeE - _ZN40_INTERNAL_069b6168_4_k_cu_9629ba95_322394cuda3std3__45__cpo6cbeginE)
_ZN40_INTERNAL_069b6168_4_k_cu_9629ba95_322394cuda3std3__45__cpo6cbeginE:
	.zero		1
	.type		_ZN40_INTERNAL_069b6168_4_k_cu_9629ba95_322394cuda3std3__48in_placeE,@object
	.size		_ZN40_INTERNAL_069b6168_4_k_cu_9629ba95_322394cuda3std3__48in_placeE,(_ZN40_INTERNAL_069b6168_4_k_cu_9629ba95_322394cuda3std6ranges3__45__cpo9iter_moveE - _ZN40_INTERNAL_069b6168_4_k_cu_9629ba95_322394cuda3std3__48in_placeE)
_ZN40_INTERNAL_069b6168_4_k_cu_9629ba95_322394cuda3std3__48in_placeE:
	.zero		1
	.type		_ZN40_INTERNAL_069b6168_4_k_cu_9629ba95_322394cuda3std6ranges3__45__cpo9iter_moveE,@object
	.size		_ZN40_INTERNAL_069b6168_4_k_cu_9629ba95_322394cuda3std6ranges3__45__cpo9iter_moveE,(_ZN40_INTERNAL_069b6168_4_k_cu_9629ba95_322394cuda3std3__45__cpo5beginE - _ZN40_INTERNAL_069b6168_4_k_cu_9629ba95_322394cuda3std6ranges3__45__cpo9iter_moveE)
_ZN40_INTERNAL_069b6168_4_k_cu_9629ba95_322394cuda3std6ranges3__45__cpo9iter_moveE:
	.zero		1
	.type		_ZN40_INTERNAL_069b6168_4_k_cu_9629ba95_322394cuda3std3__45__cpo5beginE,@object
	.size		_ZN40_INTERNAL_069b6168_4_k_cu_9629ba95_322394cuda3std3__45__cpo5beginE,(_ZN40_INTERNAL_069b6168_4_k_cu_9629ba95_322394cuda3std3__442_GLOBAL__N__069b6168_4_k_cu_9629ba95_322396ignoreE - _ZN40_INTERNAL_069b6168_4_k_cu_9629ba95_322394cuda3std3__45__cpo5beginE)
_ZN40_INTERNAL_069b6168_4_k_cu_9629ba95_322394cuda3std3__45__cpo5beginE:
	.zero		1
	.type		_ZN40_INTERNAL_069b6168_4_k_cu_9629ba95_322394cuda3std3__442_GLOBAL__N__069b6168_4_k_cu_9629ba95_322396ignoreE,@object
	.size		_ZN40_INTERNAL_069b6168_4_k_cu_9629ba95_322394cuda3std3__442_GLOBAL__N__069b6168_4_k_cu_9629ba95_322396ignoreE,(_ZN40_INTERNAL_069b6168_4_k_cu_9629ba95_322394cute7productE - _ZN40_INTERNAL_069b6168_4_k_cu_9629ba95_322394cuda3std3__442_GLOBAL__N__069b6168_4_k_cu_9629ba95_322396ignoreE)
_ZN40_INTERNAL_069b6168_4_k_cu_9629ba95_322394cuda3std3__442_GLOBAL__N__069b6168_4_k_cu_9629ba95_322396ignoreE:
	.zero		1
	.type		_ZN40_INTERNAL_069b6168_4_k_cu_9629ba95_322394cute7productE,@object
	.size		_ZN40_INTERNAL_069b6168_4_k_cu_9629ba95_322394cute7productE,(_ZN40_INTERNAL_069b6168_4_k_cu_9629ba95_322394cuda3std3__45__cpo3endE - _ZN40_INTERNAL_069b6168_4_k_cu_9629ba95_322394cute7productE)
_ZN40_INTERNAL_069b6168_4_k_cu_9629ba95_322394cute7productE:
	.zero		1
	.type		_ZN40_INTERNAL_069b6168_4_k_cu_9629ba95_322394cuda3std3__45__cpo3endE,@object
	.size		_ZN40_INTERNAL_069b6168_4_k_cu_9629ba95_322394cuda3std3__45__cpo3endE,(_ZN40_INTERNAL_069b6168_4_k_cu_9629ba95_322394cuda3std3__419piecewise_constructE - _ZN40_INTERNAL_069b6168_4_k_cu_9629ba95_322394cuda3std3__45__cpo3endE)
_ZN40_INTERNAL_069b6168_4_k_cu_9629ba95_322394cuda3std3__45__cpo3endE:
	.zero		1
	.type		_ZN40_INTERNAL_069b6168_4_k_cu_9629ba95_322394cuda3std3__419piecewise_constructE,@object
	.size		_ZN40_INTERNAL_069b6168_4_k_cu_9629ba95_322394cuda3std3__419piecewise_constructE,(_ZN40_INTERNAL_069b6168_4_k_cu_9629ba95_322394cuda3std3__45__cpo4cendE - _ZN40_INTERNAL_069b6168_4_k_cu_9629ba95_322394cuda3std3__419piecewise_constructE)
_ZN40_INTERNAL_069b6168_4_k_cu_9629ba95_322394cuda3std3__419piecewise_constructE:
	.zero		1
	.type		_ZN40_INTERNAL_069b6168_4_k_cu_9629ba95_322394cuda3std3__45__cpo4cendE,@object
	.size		_ZN40_INTERNAL_069b6168_4_k_cu_9629ba95_322394cuda3std3__45__cpo4cendE,(_ZN40_INTERNAL_069b6168_4_k_cu_9629ba95_322394cuda3std6ranges3__45__cpo4swapE - _ZN40_INTERNAL_069b6168_4_k_cu_9629ba95_322394cuda3std3__45__cpo4cendE)
_ZN40_INTERNAL_069b6168_4_k_cu_9629ba95_322394cuda3std3__45__cpo4cendE:
	.zero		1
	.type		_ZN40_INTERNAL_069b6168_4_k_cu_9629ba95_322394cuda3std6ranges3__45__cpo4swapE,@object
	.size		_ZN40_INTERNAL_069b6168_4_k_cu_9629ba95_322394cuda3std6ranges3__45__cpo4swapE,(.L_9 - _ZN40_INTERNAL_069b6168_4_k_cu_9629ba95_322394cuda3std6ranges3__45__cpo4swapE)
_ZN40_INTERNAL_069b6168_4_k_cu_9629ba95_322394cuda3std6ranges3__45__cpo4swapE:
	.zero		1
.L_9:


//--------------------- .nv.constant0._ZN7cutlass13device_kernelINS_4gemm6kernel13GemmUniversalIN4cute5tupleIJiiiiEEENS1_10collective13CollectiveMmaINS1_39MainloopSm90TmaGmmaRmemAWarpSpecializedILi3ENS5_IJNS4_1CILi1EEESB_SB_EEENS1_35KernelTmaWarpSpecializedCooperativeEEENS5_IJNSA_ILi128EEESF_NSA_ILi64EEEEEENS_10tfloat32_tENS5_IJSB_llEEESI_NS5_IJlSB_lEEENS4_8TiledMMAINS4_8MMA_AtomIJNS4_4SM904GMMA30MMA_64x128x8_F32TF32TF32_RS_TNILNSO_7ScaleInE1ELSQ_1EEEEEENS4_6LayoutINS5_IJNSA_ILi2EEESB_SB_EEENS5_IJSB_NSA_ILi0EEESW_EEEEENS5_IJNS4_10UnderscoreESZ_SZ_EEEEENS4_13SM90_TMA_LOADENS4_14ComposedLayoutINS4_7SwizzleILi1ELi4ELi3EEENS4_18smem_ptr_flag_bitsILi32EEENST_INS5_IJNSA_ILi8EEES18_EEENS5_IJSB_S18_EEEEEEENS4_9Copy_AtomIJNS4_39AutoVectorizingCopyWithAssumedAlignmentILi128EEESI_EEENS4_8identityES12_NS13_INS14_ILi3ELi4ELi3EEES17_NST_INS5_IJS18_NSA_ILi32EEEEEENS5_IJS1J_SB_EEEEEEEvS1H_EENS_8epilogue10collective6detail29Sm90TmaWarpSpecializedAdapterINS1Q_15DefaultEpilogueISI_SK_SK_NS1P_6thread17LinearCombinationISI_Li1EffLNS1U_9ScaleType4KindE0ELNS_15FloatRoundStyleE2ESI_EENS1_15EpilogueDefaultEEEEEvvEEEEvNT_6ParamsE --------------------------
	.section	.nv.constant0._ZN7cutlass13device_kernelINS_4gemm6kernel13GemmUniversalIN4cute5tupleIJiiiiEEENS1_10collective13CollectiveMmaINS1_39MainloopSm90TmaGmmaRmemAWarpSpecializedILi3ENS5_IJNS4_1CILi1EEESB_SB_EEENS1_35KernelTmaWarpSpecializedCooperativeEEENS5_IJNSA_ILi128EEESF_NSA_ILi64EEEEEENS_10tfloat32_tENS5_IJSB_llEEESI_NS5_IJlSB_lEEENS4_8TiledMMAINS4_8MMA_AtomIJNS4_4SM904GMMA30MMA_64x128x8_F32TF32TF32_RS_TNILNSO_7ScaleInE1ELSQ_1EEEEEENS4_6LayoutINS5_IJNSA_ILi2EEESB_SB_EEENS5_IJSB_NSA_ILi0EEESW_EEEEENS5_IJNS4_10UnderscoreESZ_SZ_EEEEENS4_13SM90_TMA_LOADENS4_14ComposedLayoutINS4_7SwizzleILi1ELi4ELi3EEENS4_18smem_ptr_flag_bitsILi32EEENST_INS5_IJNSA_ILi8EEES18_EEENS5_IJSB_S18_EEEEEEENS4_9Copy_AtomIJNS4_39AutoVectorizingCopyWithAssumedAlignmentILi128EEESI_EEENS4_8identityES12_NS13_INS14_ILi3ELi4ELi3EEES17_NST_INS5_IJS18_NSA_ILi32EEEEEENS5_IJS1J_SB_EEEEEEEvS1H_EENS_8epilogue10collective6detail29Sm90TmaWarpSpecializedAdapterINS1Q_15DefaultEpilogueISI_SK_SK_NS1P_6thread17LinearCombinationISI_Li1EffLNS1U_9ScaleType4KindE0ELNS_15FloatRoundStyleE2ESI_EENS1_15EpilogueDefaultEEEEEvvEEEEvNT_6ParamsE,"a",@progbits
	.sectionflags	@""
	.align	4
.nv.constant0._ZN7cutlass13device_kernelINS_4gemm6kernel13GemmUniversalIN4cute5tupleIJiiiiEEENS1_10collective13CollectiveMmaINS1_39MainloopSm90TmaGmmaRmemAWarpSpecializedILi3ENS5_IJNS4_1CILi1EEESB_SB_EEENS1_35KernelTmaWarpSpecializedCooperativeEEENS5_IJNSA_ILi128EEESF_NSA_ILi64EEEEEENS_10tfloat32_tENS5_IJSB_llEEESI_NS5_IJlSB_lEEENS4_8TiledMMAINS4_8MMA_AtomIJNS4_4SM904GMMA30MMA_64x128x8_F32TF32TF32_RS_TNILNSO_7ScaleInE1ELSQ_1EEEEEENS4_6LayoutINS5_IJNSA_ILi2EEESB_SB_EEENS5_IJSB_NSA_ILi0EEESW_EEEEENS5_IJNS4_10UnderscoreESZ_SZ_EEEEENS4_13SM90_TMA_LOADENS4_14ComposedLayoutINS4_7SwizzleILi1ELi4ELi3EEENS4_18smem_ptr_flag_bitsILi32EEENST_INS5_IJNSA_ILi8EEES18_EEENS5_IJSB_S18_EEEEEEENS4_9Copy_AtomIJNS4_39AutoVectorizingCopyWithAssumedAlignmentILi128EEESI_EEENS4_8identityES12_NS13_INS14_ILi3ELi4ELi3EEES17_NST_INS5_IJS18_NSA_ILi32EEEEEENS5_IJS1J_SB_EEEEEEEvS1H_EENS_8epilogue10collective6detail29Sm90TmaWarpSpecializedAdapterINS1Q_15DefaultEpilogueISI_SK_SK_NS1P_6thread17LinearCombinationISI_Li1EffLNS1U_9ScaleType4KindE0ELNS_15FloatRoundStyleE2ESI_EENS1_15EpilogueDefaultEEEEEvvEEEEvNT_6ParamsE:
	.zero		1664


//--------------------- SYMBOLS --------------------------

	.type		.nv.reservedSmem.offset0,@object
	.size		.nv.reservedSmem.offset0,0x4
	.type		__assertfail,@function
